	.target	sm_90a

	.elftype	@"ET_EXEC"


//--------------------- .note.nv.tkinfo           --------------------------
	.section	.note.nv.tkinfo,"",@"SHT_NOTE"
	.sectionflags	@"SHF_NOTE_NV_TKINFO"
	.tkinfo
        /*0018*/ 	.word	0x00000002
        /*0030*/ 	.string	""
        /*0030*/ 	.string	"ptxas"
        /*0030*/ 	.string	"Cuda compilation tools, release 13.0, V13.0.88"
        /*0030*/ 	.string	"Build cuda_13.0.r13.0/compiler.36424714_0"
        /*0030*/ 	.string	"-arch sm_90a -m 64 "



//--------------------- .note.nv.cuinfo           --------------------------
	.section	.note.nv.cuinfo,"",@"SHT_NOTE"
	.sectionflags	@"SHF_NOTE_NV_CUINFO"
        /*0018*/ 	.short	0x0002
        /*001a*/ 	.short	0x005a
        /*001c*/ 	.short	0x0082
	.zero		2


//--------------------- .nv.info                  --------------------------
	.section	.nv.info,"",@"SHT_CUDA_INFO"
	.align	4


	//----- nvinfo : EIATTR_REGCOUNT
	.align		4
        /*0000*/ 	.byte	0x04, 0x2f
        /*0002*/ 	.short	(.L_12 - .L_11)
	.align		4
.L_11:
        /*0004*/ 	.word	index@(_ZN7cutlass13device_kernelINS_4gemm6kernel13GemmUniversalIN4cute5tupleIJiiiiEEENS1_10collective13CollectiveMmaINS1_37MainloopSm90TmaGmmaWarpSpecializedFP8ILi7ENS5_IJNS4_1CILi1EEESB_SB_EEENS1_35KernelTmaWarpSpecializedCooperativeEEENS5_IJNSA_ILi256EEESF_NSA_ILi64EEEEEENS_12float_e5m2_tENS5_IJlSB_lEEENS_12float_e4m3_tESJ_NS4_8TiledMMAINS4_8MMA_AtomIJNS4_4SM904GMMA31MMA_64x256x32_F32E5M2E4M3_SS_TNILNSO_7ScaleInE1ELSQ_1EEEEEENS4_6LayoutINS5_IJNSA_ILi2EEESB_SB_EEENS5_IJSB_NSA_ILi0EEESW_EEEEENS5_IJNS4_10UnderscoreESZ_SZ_EEEEENS4_13SM90_TMA_LOADENS4_14ComposedLayoutINS4_7SwizzleILi2ELi4ELi3EEENS4_18smem_ptr_flag_bitsILi8EEENST_INS5_IJNSA_ILi8EEESG_EEENS5_IJSG_SB_EEEEEEEvNS4_8identityES12_S1C_vS1D_EENS_8epilogue10collective6detail29Sm90TmaWarpSpecializedAdapterINS1G_15DefaultEpilogueISI_SJ_SJ_NS1F_6thread17LinearCombinationISI_Li1EffLNS1K_9ScaleType4KindE0ELNS_15FloatRoundStyleE2ESI_EENS1_15EpilogueDefaultEEEEEvvEEEEvNT_6ParamsE)
        /*0008*/ 	.word	0x000000a8


	//----- nvinfo : EIATTR_FRAME_SIZE
	.align		4
.L_12:
        /*000c*/ 	.byte	0x04, 0x11
        /*000e*/ 	.short	(.L_14 - .L_13)
	.align		4
.L_13:
        /*0010*/ 	.word	index@(_ZN7cutlass13device_kernelINS_4gemm6kernel13GemmUniversalIN4cute5tupleIJiiiiEEENS1_10collective13CollectiveMmaINS1_37MainloopSm90TmaGmmaWarpSpecializedFP8ILi7ENS5_IJNS4_1CILi1EEESB_SB_EEENS1_35KernelTmaWarpSpecializedCooperativeEEENS5_IJNSA_ILi256EEESF_NSA_ILi64EEEEEENS_12float_e5m2_tENS5_IJlSB_lEEENS_12float_e4m3_tESJ_NS4_8TiledMMAINS4_8MMA_AtomIJNS4_4SM904GMMA31MMA_64x256x32_F32E5M2E4M3_SS_TNILNSO_7ScaleInE1ELSQ_1EEEEEENS4_6LayoutINS5_IJNSA_ILi2EEESB_SB_EEENS5_IJSB_NSA_ILi0EEESW_EEEEENS5_IJNS4_10UnderscoreESZ_SZ_EEEEENS4_13SM90_TMA_LOADENS4_14ComposedLayoutINS4_7SwizzleILi2ELi4ELi3EEENS4_18smem_ptr_flag_bitsILi8EEENST_INS5_IJNSA_ILi8EEESG_EEENS5_IJSG_SB_EEEEEEEvNS4_8identityES12_S1C_vS1D_EENS_8epilogue10collective6detail29Sm90TmaWarpSpecializedAdapterINS1G_15DefaultEpilogueISI_SJ_SJ_NS1F_6thread17LinearCombinationISI_Li1EffLNS1K_9ScaleType4KindE0ELNS_15FloatRoundStyleE2ESI_EENS1_15EpilogueDefaultEEEEEvvEEEEvNT_6ParamsE)
        /*0014*/ 	.word	0x00000870


	//----- nvinfo : EIATTR_MIN_STACK_SIZE
	.align		4
.L_14:
        /*0018*/ 	.byte	0x04, 0x12
        /*001a*/ 	.short	(.L_16 - .L_15)
	.align		4
.L_15:
        /*001c*/ 	.word	index@(_ZN7cutlass13device_kernelINS_4gemm6kernel13GemmUniversalIN4cute5tupleIJiiiiEEENS1_10collective13CollectiveMmaINS1_37MainloopSm90TmaGmmaWarpSpecializedFP8ILi7ENS5_IJNS4_1CILi1EEESB_SB_EEENS1_35KernelTmaWarpSpecializedCooperativeEEENS5_IJNSA_ILi256EEESF_NSA_ILi64EEEEEENS_12float_e5m2_tENS5_IJlSB_lEEENS_12float_e4m3_tESJ_NS4_8TiledMMAINS4_8MMA_AtomIJNS4_4SM904GMMA31MMA_64x256x32_F32E5M2E4M3_SS_TNILNSO_7ScaleInE1ELSQ_1EEEEEENS4_6LayoutINS5_IJNSA_ILi2EEESB_SB_EEENS5_IJSB_NSA_ILi0EEESW_EEEEENS5_IJNS4_10UnderscoreESZ_SZ_EEEEENS4_13SM90_TMA_LOADENS4_14ComposedLayoutINS4_7SwizzleILi2ELi4ELi3EEENS4_18smem_ptr_flag_bitsILi8EEENST_INS5_IJNSA_ILi8EEESG_EEENS5_IJSG_SB_EEEEEEEvNS4_8identityES12_S1C_vS1D_EENS_8epilogue10collective6detail29Sm90TmaWarpSpecializedAdapterINS1G_15DefaultEpilogueISI_SJ_SJ_NS1F_6thread17LinearCombinationISI_Li1EffLNS1K_9ScaleType4KindE0ELNS_15FloatRoundStyleE2ESI_EENS1_15EpilogueDefaultEEEEEvvEEEEvNT_6ParamsE)
        /*0020*/ 	.word	0x00000870
.L_16:


//--------------------- .nv.compat                --------------------------
	.section	.nv.compat,"",@"SHT_CUDA_COMPAT_INFO"
	.align	4
        /*0000*/ 	.byte	0x02, 0x09, 0x01, 0x00, 0x02, 0x02, 0x04, 0x00, 0x02, 0x05, 0x05, 0x00, 0x03, 0x07, 0x01, 0x01
        /*0010*/ 	.byte	0x02, 0x03, 0x01, 0x00, 0x02, 0x06, 0x01, 0x00, 0x04, 0x0b, 0x08, 0x00, 0x00, 0x00, 0x00, 0x00
        /*0020*/ 	.byte	0x00, 0x00, 0x00, 0x00


//--------------------- .nv.info._ZN7cutlass13device_kernelINS_4gemm6kernel13GemmUniversalIN4cute5tupleIJiiiiEEENS1_10collective13CollectiveMmaINS1_37MainloopSm90TmaGmmaWarpSpecializedFP8ILi7ENS5_IJNS4_1CILi1EEESB_SB_EEENS1_35KernelTmaWarpSpecializedCooperativeEEENS5_IJNSA_ILi256EEESF_NSA_ILi64EEEEEENS_12float_e5m2_tENS5_IJlSB_lEEENS_12float_e4m3_tESJ_NS4_8TiledMMAINS4_8MMA_AtomIJNS4_4SM904GMMA31MMA_64x256x32_F32E5M2E4M3_SS_TNILNSO_7ScaleInE1ELSQ_1EEEEEENS4_6LayoutINS5_IJNSA_ILi2EEESB_SB_EEENS5_IJSB_NSA_ILi0EEESW_EEEEENS5_IJNS4_10UnderscoreESZ_SZ_EEEEENS4_13SM90_TMA_LOADENS4_14ComposedLayoutINS4_7SwizzleILi2ELi4ELi3EEENS4_18smem_ptr_flag_bitsILi8EEENST_INS5_IJNSA_ILi8EEESG_EEENS5_IJSG_SB_EEEEEEEvNS4_8identityES12_S1C_vS1D_EENS_8epilogue10collective6detail29Sm90TmaWarpSpecializedAdapterINS1G_15DefaultEpilogueISI_SJ_SJ_NS1F_6thread17LinearCombinationISI_Li1EffLNS1K_9ScaleType4KindE0ELNS_15FloatRoundStyleE2ESI_EENS1_15EpilogueDefaultEEEEEvvEEEEvNT_6ParamsE --------------------------
	.section	.nv.info._ZN7cutlass13device_kernelINS_4gemm6kernel13GemmUniversalIN4cute5tupleIJiiiiEEENS1_10collective13CollectiveMmaINS1_37MainloopSm90TmaGmmaWarpSpecializedFP8ILi7ENS5_IJNS4_1CILi1EEESB_SB_EEENS1_35KernelTmaWarpSpecializedCooperativeEEENS5_IJNSA_ILi256EEESF_NSA_ILi64EEEEEENS_12float_e5m2_tENS5_IJlSB_lEEENS_12float_e4m3_tESJ_NS4_8TiledMMAINS4_8MMA_AtomIJNS4_4SM904GMMA31MMA_64x256x32_F32E5M2E4M3_SS_TNILNSO_7ScaleInE1ELSQ_1EEEEEENS4_6LayoutINS5_IJNSA_ILi2EEESB_SB_EEENS5_IJSB_NSA_ILi0EEESW_EEEEENS5_IJNS4_10UnderscoreESZ_SZ_EEEEENS4_13SM90_TMA_LOADENS4_14ComposedLayoutINS4_7SwizzleILi2ELi4ELi3EEENS4_18smem_ptr_flag_bitsILi8EEENST_INS5_IJNSA_ILi8EEESG_EEENS5_IJSG_SB_EEEEEEEvNS4_8identityES12_S1C_vS1D_EENS_8epilogue10collective6detail29Sm90TmaWarpSpecializedAdapterINS1G_15DefaultEpilogueISI_SJ_SJ_NS1F_6thread17LinearCombinationISI_Li1EffLNS1K_9ScaleType4KindE0ELNS_15FloatRoundStyleE2ESI_EENS1_15EpilogueDefaultEEEEEvvEEEEvNT_6ParamsE,"",@"SHT_CUDA_INFO"
	.sectionflags	@""
	.align	4


	//----- nvinfo : EIATTR_CUDA_API_VERSION
	.align		4
        /*0000*/ 	.byte	0x04, 0x37
        /*0002*/ 	.short	(.L_18 - .L_17)
.L_17:
        /*0004*/ 	.word	0x00000082


	//----- nvinfo : EIATTR_KPARAM_INFO
	.align		4
.L_18:
        /*0008*/ 	.byte	0x04, 0x17
        /*000a*/ 	.short	(.L_20 - .L_19)
.L_19:
        /*000c*/ 	.word	0x00000000
        /*0010*/ 	.short	0x0000
        /*0012*/ 	.short	0x0070
        /*0014*/ 	.byte	0x00, 0xf0, 0x01, 0x10


	//----- nvinfo : EIATTR_SPARSE_MMA_MASK
	.align		4
.L_20:
        /*0018*/ 	.byte	0x03, 0x50
        /*001a*/ 	.short	0x0000


	//----- nvinfo : EIATTR_MAXREG_COUNT
	.align		4
        /*001c*/ 	.byte	0x03, 0x1b
        /*001e*/ 	.short	0x00a8


	//----- nvinfo : EIATTR_NUM_BARRIERS
	.align		4
        /*0020*/ 	.byte	0x02, 0x4c
        /*0022*/ 	.byte	0x01
	.zero		1


	//----- nvinfo : EIATTR_ANNOTATIONS
	.align		4
        /*0024*/ 	.byte	0x04, 0x55
        /*0026*/ 	.short	(.L_22 - .L_21)


	//   ....[0]....
.L_21:
        /*0028*/ 	.word	0x00000001
        /*002c*/ 	.byte	0xf0, 0x05, 0x00, 0x00, 0x01, 0x00, 0x00, 0x00, 0x10, 0x06, 0x00, 0x00, 0x01, 0x00, 0x00, 0x00
        /* <DEDUP_REMOVED lines=1579> */
        /*62ec*/ 	.byte	0xb0, 0x53, 0x02, 0x00


	//----- nvinfo : EIATTR_MERCURY_ISA_VERSION
	.align		4
.L_22:
        /*62f0*/ 	.byte	0x03, 0x5f
        /*62f2*/ 	.short	0x0101


	//----- nvinfo : EIATTR_INT_WARP_WIDE_INSTR_OFFSETS
	.align		4
        /*62f4*/ 	.byte	0x04, 0x31
        /*62f6*/ 	.short	(.L_24 - .L_23)


	//   ....[0]....
.L_23:
        /*62f8*/ 	.word	0x000004e0


	//   ....[1]....
        /*62fc*/ 	.word	0x00000500


	//   ....[2]....
        /*6300*/ 	.word	0x00000600


	//----- nvinfo : EIATTR_COOP_GROUP_MASK_REGIDS
	.align		4
.L_24:
        /*6304*/ 	.byte	0x04, 0x29
        /*6306*/ 	.short	(.L_26 - .L_25)


	//   ....[0]....
.L_25:
        /*6308*/ 	.word	0xffffffff


	//   ....[1]....
        /*630c*/ 	.word	0xffffffff


	//   ....[2]....
        /*6310*/ 	.word	0xffffffff


	//   ....[3]....
        /*6314*/ 	.word	0xffffffff


	//   ....[4]....
        /*6318*/ 	.word	0xffffffff


	//----- nvinfo : EIATTR_COOP_GROUP_INSTR_OFFSETS
	.align		4
.L_26:
        /*631c*/ 	.byte	0x04, 0x28
        /*631e*/ 	.short	(.L_28 - .L_27)


	//   ....[0]....
.L_27:
        /*6320*/ 	.word	0x00000070


	//   ....[1]....
        /*6324*/ 	.word	0x00000080


	//   ....[2]....
        /*6328*/ 	.word	0x000001a0


	//   ....[3]....
        /*632c*/ 	.word	0x00000420


	//   ....[4]....
        /*6330*/ 	.word	0x00002710


	//----- nvinfo : EIATTR_REG_RECONFIG
	.align		4
.L_28:
        /*6334*/ 	.byte	0x01, 0x54
	.zero		2


	//----- nvinfo : EIATTR_MBARRIER_INSTR_OFFSETS
	.align		4
        /*6338*/ 	.byte	0x04, 0x39
        /*633a*/ 	.short	(.L_30 - .L_29)


	//   ....[0]....
.L_29:
        /*633c*/ 	.word	0x00000320
        /*6340*/ 	.word	0x000000ff
        /*6344*/ 	.word	0x00000000
        /*6348*/ 	.short	0x0100
        /*634a*/ 	.byte	0x09
	.zero		1


	//   ....[1]....
        /*634c*/ 	.word	0x00000330
        /*6350*/ 	.word	0x000000ff
        /*6354*/ 	.word	0x00000038
        /*6358*/ 	.short	0x0100
        /*635a*/ 	.byte	0x09
	.zero		1


	//   ....[2]....
        /*635c*/ 	.word	0x00000340
        /*6360*/ 	.word	0x000000ff
        /*6364*/ 	.word	0x00000008
        /*6368*/ 	.short	0x0100
        /*636a*/ 	.byte	0x09
	.zero		1


	//   ....[3]....
        /*636c*/ 	.word	0x00000350
        /*6370*/ 	.word	0x000000ff
        /*6374*/ 	.word	0x00000040
        /*6378*/ 	.short	0x0100
        /*637a*/ 	.byte	0x09
	.zero		1


	//   ....[4]....
        /*637c*/ 	.word	0x00000360
        /*6380*/ 	.word	0x000000ff
        /*6384*/ 	.word	0x00000010
        /*6388*/ 	.short	0x0100
        /*638a*/ 	.byte	0x09
	.zero		1


	//   ....[5]....
        /*638c*/ 	.word	0x00000370
        /*6390*/ 	.word	0x000000ff
        /*6394*/ 	.word	0x00000048
        /*6398*/ 	.short	0x0100
        /*639a*/ 	.byte	0x09
	.zero		1


	//   ....[6]....
        /*639c*/ 	.word	0x00000380
        /*63a0*/ 	.word	0x000000ff
        /*63a4*/ 	.word	0x00000018
        /*63a8*/ 	.short	0x0100
        /*63aa*/ 	.byte	0x09
	.zero		1


	//   ....[7]....
        /*63ac*/ 	.word	0x00000390
        /*63b0*/ 	.word	0x000000ff
        /*63b4*/ 	.word	0x00000050
        /*63b8*/ 	.short	0x0100
        /*63ba*/ 	.byte	0x09
	.zero		1


	//   ....[8]....
        /*63bc*/ 	.word	0x000003a0
        /*63c0*/ 	.word	0x000000ff
        /*63c4*/ 	.word	0x00000020
        /*63c8*/ 	.short	0x0100
        /*63ca*/ 	.byte	0x09
	.zero		1


	//   ....[9]....
        /*63cc*/ 	.word	0x000003b0
        /*63d0*/ 	.word	0x000000ff
        /*63d4*/ 	.word	0x00000058
        /*63d8*/ 	.short	0x0100
        /*63da*/ 	.byte	0x09
	.zero		1


	//   ....[10]....
        /*63dc*/ 	.word	0x000003c0
        /*63e0*/ 	.word	0x000000ff
        /*63e4*/ 	.word	0x00000028
        /*63e8*/ 	.short	0x0100
        /*63ea*/ 	.byte	0x09
	.zero		1


	//   ....[11]....
        /*63ec*/ 	.word	0x000003d0
        /*63f0*/ 	.word	0x000000ff
        /*63f4*/ 	.word	0x00000060
        /*63f8*/ 	.short	0x0100
        /*63fa*/ 	.byte	0x09
	.zero		1


	//   ....[12]....
        /*63fc*/ 	.word	0x000003e0
        /*6400*/ 	.word	0x000000ff
        /*6404*/ 	.word	0x00000030
        /*6408*/ 	.short	0x0100
        /*640a*/ 	.byte	0x09
	.zero		1


	//   ....[13]....
        /*640c*/ 	.word	0x000003f0
        /*6410*/ 	.word	0x000000ff
        /*6414*/ 	.word	0x00000068
        /*6418*/ 	.short	0x0100
        /*641a*/ 	.byte	0x09
	.zero		1


	//   ....[14]....
        /*641c*/ 	.word	0x00000630
        /*6420*/ 	.word	0x000000ff
        /*6424*/ 	.word	0x00000080
        /*6428*/ 	.short	0x0100
        /*642a*/ 	.byte	0x06
	.zero		1


	//   ....[15]....
        /*642c*/ 	.word	0x00000640
        /*6430*/ 	.word	0x000000ff
        /*6434*/ 	.word	0x00000088
        /*6438*/ 	.short	0x0100
        /*643a*/ 	.byte	0x06
	.zero		1


	//   ....[16]....
        /*643c*/ 	.word	0x00002b20
        /*6440*/ 	.word	0x000000ff
        /*6444*/ 	.word	0x00000000
        /*6448*/ 	.short	0x010a
        /*644a*/ 	.byte	0x06
	.zero		1


	//   ....[17]....
        /*644c*/ 	.word	0x00002b60
        /*6450*/ 	.word	0x000000ff
        /*6454*/ 	.word	0x00000000
        /*6458*/ 	.short	0x010a
        /*645a*/ 	.byte	0x06
	.zero		1


	//   ....[18]....
        /*645c*/ 	.word	0x00006ed0
        /*6460*/ 	.word	0x000000ff
        /*6464*/ 	.word	0x00000000
        /*6468*/ 	.short	0x010a
        /*646a*/ 	.byte	0x10
	.zero		1


	//   ....[19]....
        /*646c*/ 	.word	0x00006f10
        /*6470*/ 	.word	0x000000ff
        /*6474*/ 	.word	0x00000000
        /*6478*/ 	.short	0x010a
        /*647a*/ 	.byte	0x10
	.zero		1


	//   ....[20]....
        /*647c*/ 	.word	0x0000ce50
        /*6480*/ 	.word	0x000000ff
        /*6484*/ 	.word	0x00000000
        /*6488*/ 	.short	0x0101
        /*648a*/ 	.byte	0x08
	.zero		1


	//   ....[21]....
        /*648c*/ 	.word	0x00010910
        /*6490*/ 	.word	0x000000ff
        /*6494*/ 	.word	0x00000000
        /*6498*/ 	.short	0x0101
        /*649a*/ 	.byte	0x06
	.zero		1


	//   ....[22]....
        /*649c*/ 	.word	0x00024440
        /*64a0*/ 	.word	0x00000010
        /*64a4*/ 	.word	0x00000038
        /*64a8*/ 	.short	0x010a
        /*64aa*/ 	.byte	0x3f
	.zero		1


	//   ....[23]....
        /*64ac*/ 	.word	0x000247e0
        /*64b0*/ 	.word	0x00000003
        /*64b4*/ 	.word	0x00000088
        /*64b8*/ 	.short	0x0101
        /*64ba*/ 	.byte	0x3f
	.zero		1


	//   ....[24]....
        /*64bc*/ 	.word	0x00024f40
        /*64c0*/ 	.word	0x00000003
        /*64c4*/ 	.word	0x00000000
        /*64c8*/ 	.short	0x010a
        /*64ca*/ 	.byte	0x3f
	.zero		1


	//   ....[25]....
        /*64cc*/ 	.word	0x00024fd0
        /*64d0*/ 	.word	0x00000003
        /*64d4*/ 	.word	0x00000000
        /*64d8*/ 	.short	0x010a
        /*64da*/ 	.byte	0x3f
	.zero		1


	//   ....[26]....
        /*64dc*/ 	.word	0x00025060
        /*64e0*/ 	.word	0x00000003
        /*64e4*/ 	.word	0x00000000
        /*64e8*/ 	.short	0x010a
        /*64ea*/ 	.byte	0x3f
	.zero		1


	//   ....[27]....
        /*64ec*/ 	.word	0x000250f0
        /*64f0*/ 	.word	0x00000003
        /*64f4*/ 	.word	0x00000000
        /*64f8*/ 	.short	0x010a
        /*64fa*/ 	.byte	0x3f
	.zero		1


	//   ....[28]....
        /*64fc*/ 	.word	0x00025180
        /*6500*/ 	.word	0x00000003
        /*6504*/ 	.word	0x00000000
        /*6508*/ 	.short	0x010a
        /*650a*/ 	.byte	0x3f
	.zero		1


	//   ....[29]....
        /*650c*/ 	.word	0x00025210
        /*6510*/ 	.word	0x00000003
        /*6514*/ 	.word	0x00000000
        /*6518*/ 	.short	0x010a
        /*651a*/ 	.byte	0x3f
	.zero		1


	//   ....[30]....
        /*651c*/ 	.word	0x000252a0
        /*6520*/ 	.word	0x00000003
        /*6524*/ 	.word	0x00000000
        /*6528*/ 	.short	0x010a
        /*652a*/ 	.byte	0x3f
	.zero		1


	//   ....[31]....
        /*652c*/ 	.word	0x00025310
        /*6530*/ 	.word	0x00000003
        /*6534*/ 	.word	0x00000000
        /*6538*/ 	.short	0x010a
        /*653a*/ 	.byte	0x3f
	.zero		1


	//   ....[32]....
        /*653c*/ 	.word	0x00025380
        /*6540*/ 	.word	0x00000000
        /*6544*/ 	.word	0x00000000
        /*6548*/ 	.short	0x010a
        /*654a*/ 	.byte	0x3f
	.zero		1


	//   ....[33]....
        /*654c*/ 	.word	0x00025460
        /*6550*/ 	.word	0x00000010
        /*6554*/ 	.word	0x00000038
        /*6558*/ 	.short	0x010a
        /*655a*/ 	.byte	0x3f
	.zero		1


	//   ....[34]....
        /*655c*/ 	.word	0x00025540
        /*6560*/ 	.word	0x00000003
        /*6564*/ 	.word	0x00000000
        /*6568*/ 	.short	0x010a
        /*656a*/ 	.byte	0x3f
	.zero		1


	//   ....[35]....
        /*656c*/ 	.word	0x00025590
        /*6570*/ 	.word	0x00000003
        /*6574*/ 	.word	0x00000000
        /*6578*/ 	.short	0x010a
        /*657a*/ 	.byte	0x3f
	.zero		1


	//   ....[36]....
        /*657c*/ 	.word	0x000255e0
        /*6580*/ 	.word	0x00000003
        /*6584*/ 	.word	0x00000000
        /*6588*/ 	.short	0x010a
        /*658a*/ 	.byte	0x3f
	.zero		1


	//   ....[37]....
        /*658c*/ 	.word	0x00025630
        /*6590*/ 	.word	0x00000003
        /*6594*/ 	.word	0x00000000
        /*6598*/ 	.short	0x010a
        /*659a*/ 	.byte	0x3f
	.zero		1


	//   ....[38]....
        /*659c*/ 	.word	0x00025680
        /*65a0*/ 	.word	0x00000003
        /*65a4*/ 	.word	0x00000000
        /*65a8*/ 	.short	0x010a
        /*65aa*/ 	.byte	0x3f
	.zero		1


	//   ....[39]....
        /*65ac*/ 	.word	0x000256d0
        /*65b0*/ 	.word	0x00000003
        /*65b4*/ 	.word	0x00000000
        /*65b8*/ 	.short	0x010a
        /*65ba*/ 	.byte	0x3f
	.zero		1


	//----- nvinfo : EIATTR_NUM_MBARRIERS
	.align		4
.L_30:
        /*65bc*/ 	.byte	0x03, 0x38
        /*65be*/ 	.short	0x0010


	//----- nvinfo : EIATTR_EXIT_INSTR_OFFSETS
	.align		4
        /*65c0*/ 	.byte	0x04, 0x1c
        /*65c2*/ 	.short	(.L_32 - .L_31)


	//   ....[0]....
.L_31:
        /*65c4*/ 	.word	0x000006a0


	//   ....[1]....
        /*65c8*/ 	.word	0x00001000


	//   ....[2]....
        /*65cc*/ 	.word	0x00023a70


	//   ....[3]....
        /*65d0*/ 	.word	0x000240d0


	//   ....[4]....
        /*65d4*/ 	.word	0x000252f0


	//----- nvinfo : EIATTR_MAX_THREADS
	.align		4
.L_32:
        /*65d8*/ 	.byte	0x04, 0x05
        /*65da*/ 	.short	(.L_34 - .L_33)
.L_33:
        /*65dc*/ 	.word	0x00000180
        /*65e0*/ 	.word	0x00000001
        /*65e4*/ 	.word	0x00000001


	//----- nvinfo : EIATTR_CRS_STACK_SIZE
	.align		4
.L_34:
        /*65e8*/ 	.byte	0x04, 0x1e
        /*65ea*/ 	.short	(.L_36 - .L_35)
.L_35:
        /*65ec*/ 	.word	0x00000000


	//----- nvinfo : EIATTR_CBANK_PARAM_SIZE
	.align		4
.L_36:
        /*65f0*/ 	.byte	0x03, 0x19
        /*65f2*/ 	.short	0x0470


	//----- nvinfo : EIATTR_PARAM_CBANK
	.align		4
        /*65f4*/ 	.byte	0x04, 0x0a
        /*65f6*/ 	.short	(.L_38 - .L_37)
	.align		4
.L_37:
        /*65f8*/ 	.word	index@(.nv.constant0._ZN7cutlass13device_kernelINS_4gemm6kernel13GemmUniversalIN4cute5tupleIJiiiiEEENS1_10collective13CollectiveMmaINS1_37MainloopSm90TmaGmmaWarpSpecializedFP8ILi7ENS5_IJNS4_1CILi1EEESB_SB_EEENS1_35KernelTmaWarpSpecializedCooperativeEEENS5_IJNSA_ILi256EEESF_NSA_ILi64EEEEEENS_12float_e5m2_tENS5_IJlSB_lEEENS_12float_e4m3_tESJ_NS4_8TiledMMAINS4_8MMA_AtomIJNS4_4SM904GMMA31MMA_64x256x32_F32E5M2E4M3_SS_TNILNSO_7ScaleInE1ELSQ_1EEEEEENS4_6LayoutINS5_IJNSA_ILi2EEESB_SB_EEENS5_IJSB_NSA_ILi0EEESW_EEEEENS5_IJNS4_10UnderscoreESZ_SZ_EEEEENS4_13SM90_TMA_LOADENS4_14ComposedLayoutINS4_7SwizzleILi2ELi4ELi3EEENS4_18smem_ptr_flag_bitsILi8EEENST_INS5_IJNSA_ILi8EEESG_EEENS5_IJSG_SB_EEEEEEEvNS4_8identityES12_S1C_vS1D_EENS_8epilogue10collective6detail29Sm90TmaWarpSpecializedAdapterINS1G_15DefaultEpilogueISI_SJ_SJ_NS1F_6thread17LinearCombinationISI_Li1EffLNS1K_9ScaleType4KindE0ELNS_15FloatRoundStyleE2ESI_EENS1_15EpilogueDefaultEEEEEvvEEEEvNT_6ParamsE)
        /*65fc*/ 	.short	0x0210
        /*65fe*/ 	.short	0x0470


	//----- nvinfo : EIATTR_SW_WAR
	.align		4
.L_38:
        /*6600*/ 	.byte	0x04, 0x36
        /*6602*/ 	.short	(.L_40 - .L_39)
.L_39:
        /*6604*/ 	.word	0x00000008
.L_40:


//--------------------- .nv.callgraph             --------------------------
	.section	.nv.callgraph,"",@"SHT_CUDA_CALLGRAPH"
	.align	4
	.sectionentsize	8
	.align		4
        /*0000*/ 	.word	0x00000000
	.align		4
        /*0004*/ 	.word	0xffffffff
	.align		4
        /*0008*/ 	.word	0x00000000
	.align		4
        /*000c*/ 	.word	0xfffffffe
	.align		4
        /*0010*/ 	.word	0x00000000
	.align		4
        /*0014*/ 	.word	0xfffffffd
	.align		4
        /*0018*/ 	.word	0x00000000
	.align		4
        /*001c*/ 	.word	0xfffffffc


//--------------------- .nv.constant4             --------------------------
	.section	.nv.constant4,"a",@progbits
	.align	8
	.align		8
.nv.constant4:
        /*0000*/ 	.dword	_ZN40_INTERNAL_4a778673_4_k_cu_cda239ed_331384cuda3std3__45__cpo5beginE
	.align		8
        /*0008*/ 	.dword	_ZN40_INTERNAL_4a778673_4_k_cu_cda239ed_331384cuda3std3__45__cpo3endE
	.align		8
        /*0010*/ 	.dword	_ZN40_INTERNAL_4a778673_4_k_cu_cda239ed_331384cuda3std3__45__cpo6cbeginE
	.align		8
        /*0018*/ 	.dword	_ZN40_INTERNAL_4a778673_4_k_cu_cda239ed_331384cuda3std3__45__cpo4cendE
	.align		8
        /*0020*/ 	.dword	_ZN40_INTERNAL_4a778673_4_k_cu_cda239ed_331384cuda3std3__442_GLOBAL__N__4a778673_4_k_cu_cda239ed_331386ignoreE
	.align		8
        /*0028*/ 	.dword	_ZN40_INTERNAL_4a778673_4_k_cu_cda239ed_331384cuda3std3__419piecewise_constructE
	.align		8
        /*0030*/ 	.dword	_ZN40_INTERNAL_4a778673_4_k_cu_cda239ed_331384cuda3std3__48in_placeE
	.align		8
        /*0038*/ 	.dword	_ZN40_INTERNAL_4a778673_4_k_cu_cda239ed_331384cuda3std6ranges3__45__cpo4swapE
	.align		8
        /*0040*/ 	.dword	_ZN40_INTERNAL_4a778673_4_k_cu_cda239ed_331384cuda3std6ranges3__45__cpo9iter_moveE
	.align		8
        /*0048*/ 	.dword	_ZN40_INTERNAL_4a778673_4_k_cu_cda239ed_331384cute7productE
	.align		8
        /*0050*/ 	.dword	_ZN40_INTERNAL_4a778673_4_k_cu_cda239ed_331384cute1_E


//--------------------- .text._ZN7cutlass13device_kernelINS_4gemm6kernel13GemmUniversalIN4cute5tupleIJiiiiEEENS1_10collective13CollectiveMmaINS1_37MainloopSm90TmaGmmaWarpSpecializedFP8ILi7ENS5_IJNS4_1CILi1EEESB_SB_EEENS1_35KernelTmaWarpSpecializedCooperativeEEENS5_IJNSA_ILi256EEESF_NSA_ILi64EEEEEENS_12float_e5m2_tENS5_IJlSB_lEEENS_12float_e4m3_tESJ_NS4_8TiledMMAINS4_8MMA_AtomIJNS4_4SM904GMMA31MMA_64x256x32_F32E5M2E4M3_SS_TNILNSO_7ScaleInE1ELSQ_1EEEEEENS4_6LayoutINS5_IJNSA_ILi2EEESB_SB_EEENS5_IJSB_NSA_ILi0EEESW_EEEEENS5_IJNS4_10UnderscoreESZ_SZ_EEEEENS4_13SM90_TMA_LOADENS4_14ComposedLayoutINS4_7SwizzleILi2ELi4ELi3EEENS4_18smem_ptr_flag_bitsILi8EEENST_INS5_IJNSA_ILi8EEESG_EEENS5_IJSG_SB_EEEEEEEvNS4_8identityES12_S1C_vS1D_EENS_8epilogue10collective6detail29Sm90TmaWarpSpecializedAdapterINS1G_15DefaultEpilogueISI_SJ_SJ_NS1F_6thread17LinearCombinationISI_Li1EffLNS1K_9ScaleType4KindE0ELNS_15FloatRoundStyleE2ESI_EENS1_15EpilogueDefaultEEEEEvvEEEEvNT_6ParamsE --------------------------
	.section	.text._ZN7cutlass13device_kernelINS_4gemm6kernel13GemmUniversalIN4cute5tupleIJiiiiEEENS1_10collective13CollectiveMmaINS1_37MainloopSm90TmaGmmaWarpSpecializedFP8ILi7ENS5_IJNS4_1CILi1EEESB_SB_EEENS1_35KernelTmaWarpSpecializedCooperativeEEENS5_IJNSA_ILi256EEESF_NSA_ILi64EEEEEENS_12float_e5m2_tENS5_IJlSB_lEEENS_12float_e4m3_tESJ_NS4_8TiledMMAINS4_8MMA_AtomIJNS4_4SM904GMMA31MMA_64x256x32_F32E5M2E4M3_SS_TNILNSO_7ScaleInE1ELSQ_1EEEEEENS4_6LayoutINS5_IJNSA_ILi2EEESB_SB_EEENS5_IJSB_NSA_ILi0EEESW_EEEEENS5_IJNS4_10UnderscoreESZ_SZ_EEEEENS4_13SM90_TMA_LOADENS4_14ComposedLayoutINS4_7SwizzleILi2ELi4ELi3EEENS4_18smem_ptr_flag_bitsILi8EEENST_INS5_IJNSA_ILi8EEESG_EEENS5_IJSG_SB_EEEEEEEvNS4_8identityES12_S1C_vS1D_EENS_8epilogue10collective6detail29Sm90TmaWarpSpecializedAdapterINS1G_15DefaultEpilogueISI_SJ_SJ_NS1F_6thread17LinearCombinationISI_Li1EffLNS1K_9ScaleType4KindE0ELNS_15FloatRoundStyleE2ESI_EENS1_15EpilogueDefaultEEEEEvvEEEEvNT_6ParamsE,"ax",@progbits
	.align	128
.text._ZN7cutlass13device_kernelINS_4gemm6kernel13GemmUniversalIN4cute5tupleIJiiiiEEENS1_10collective13CollectiveMmaINS1_37MainloopSm90TmaGmmaWarpSpecializedFP8ILi7ENS5_IJNS4_1CILi1EEESB_SB_EEENS1_35KernelTmaWarpSpecializedCooperativeEEENS5_IJNSA_ILi256EEESF_NSA_ILi64EEEEEENS_12float_e5m2_tENS5_IJlSB_lEEENS_12float_e4m3_tESJ_NS4_8TiledMMAINS4_8MMA_AtomIJNS4_4SM904GMMA31MMA_64x256x32_F32E5M2E4M3_SS_TNILNSO_7ScaleInE1ELSQ_1EEEEEENS4_6LayoutINS5_IJNSA_ILi2EEESB_SB_EEENS5_IJSB_NSA_ILi0EEESW_EEEEENS5_IJNS4_10UnderscoreESZ_SZ_EEEEENS4_13SM90_TMA_LOADENS4_14ComposedLayoutINS4_7SwizzleILi2ELi4ELi3EEENS4_18smem_ptr_flag_bitsILi8EEENST_INS5_IJNSA_ILi8EEESG_EEENS5_IJSG_SB_EEEEEEEvNS4_8identityES12_S1C_vS1D_EENS_8epilogue10collective6detail29Sm90TmaWarpSpecializedAdapterINS1G_15DefaultEpilogueISI_SJ_SJ_NS1F_6thread17LinearCombinationISI_Li1EffLNS1K_9ScaleType4KindE0ELNS_15FloatRoundStyleE2ESI_EENS1_15EpilogueDefaultEEEEEvvEEEEvNT_6ParamsE:
        .type           _ZN7cutlass13device_kernelINS_4gemm6kernel13GemmUniversalIN4cute5tupleIJiiiiEEENS1_10collective13CollectiveMmaINS1_37MainloopSm90TmaGmmaWarpSpecializedFP8ILi7ENS5_IJNS4_1CILi1EEESB_SB_EEENS1_35KernelTmaWarpSpecializedCooperativeEEENS5_IJNSA_ILi256EEESF_NSA_ILi64EEEEEENS_12float_e5m2_tENS5_IJlSB_lEEENS_12float_e4m3_tESJ_NS4_8TiledMMAINS4_8MMA_AtomIJNS4_4SM904GMMA31MMA_64x256x32_F32E5M2E4M3_SS_TNILNSO_7ScaleInE1ELSQ_1EEEEEENS4_6LayoutINS5_IJNSA_ILi2EEESB_SB_EEENS5_IJSB_NSA_ILi0EEESW_EEEEENS5_IJNS4_10UnderscoreESZ_SZ_EEEEENS4_13SM90_TMA_LOADENS4_14ComposedLayoutINS4_7SwizzleILi2ELi4ELi3EEENS4_18smem_ptr_flag_bitsILi8EEENST_INS5_IJNSA_ILi8EEESG_EEENS5_IJSG_SB_EEEEEEEvNS4_8identityES12_S1C_vS1D_EENS_8epilogue10collective6detail29Sm90TmaWarpSpecializedAdapterINS1G_15DefaultEpilogueISI_SJ_SJ_NS1F_6thread17LinearCombinationISI_Li1EffLNS1K_9ScaleType4KindE0ELNS_15FloatRoundStyleE2ESI_EENS1_15EpilogueDefaultEEEEEvvEEEEvNT_6ParamsE,@function
        .size           _ZN7cutlass13device_kernelINS_4gemm6kernel13GemmUniversalIN4cute5tupleIJiiiiEEENS1_10collective13CollectiveMmaINS1_37MainloopSm90TmaGmmaWarpSpecializedFP8ILi7ENS5_IJNS4_1CILi1EEESB_SB_EEENS1_35KernelTmaWarpSpecializedCooperativeEEENS5_IJNSA_ILi256EEESF_NSA_ILi64EEEEEENS_12float_e5m2_tENS5_IJlSB_lEEENS_12float_e4m3_tESJ_NS4_8TiledMMAINS4_8MMA_AtomIJNS4_4SM904GMMA31MMA_64x256x32_F32E5M2E4M3_SS_TNILNSO_7ScaleInE1ELSQ_1EEEEEENS4_6LayoutINS5_IJNSA_ILi2EEESB_SB_EEENS5_IJSB_NSA_ILi0EEESW_EEEEENS5_IJNS4_10UnderscoreESZ_SZ_EEEEENS4_13SM90_TMA_LOADENS4_14ComposedLayoutINS4_7SwizzleILi2ELi4ELi3EEENS4_18smem_ptr_flag_bitsILi8EEENST_INS5_IJNSA_ILi8EEESG_EEENS5_IJSG_SB_EEEEEEEvNS4_8identityES12_S1C_vS1D_EENS_8epilogue10collective6detail29Sm90TmaWarpSpecializedAdapterINS1G_15DefaultEpilogueISI_SJ_SJ_NS1F_6thread17LinearCombinationISI_Li1EffLNS1K_9ScaleType4KindE0ELNS_15FloatRoundStyleE2ESI_EENS1_15EpilogueDefaultEEEEEvvEEEEvNT_6ParamsE,(.L_x_591 - _ZN7cutlass13device_kernelINS_4gemm6kernel13GemmUniversalIN4cute5tupleIJiiiiEEENS1_10collective13CollectiveMmaINS1_37MainloopSm90TmaGmmaWarpSpecializedFP8ILi7ENS5_IJNS4_1CILi1EEESB_SB_EEENS1_35KernelTmaWarpSpecializedCooperativeEEENS5_IJNSA_ILi256EEESF_NSA_ILi64EEEEEENS_12float_e5m2_tENS5_IJlSB_lEEENS_12float_e4m3_tESJ_NS4_8TiledMMAINS4_8MMA_AtomIJNS4_4SM904GMMA31MMA_64x256x32_F32E5M2E4M3_SS_TNILNSO_7ScaleInE1ELSQ_1EEEEEENS4_6LayoutINS5_IJNSA_ILi2EEESB_SB_EEENS5_IJSB_NSA_ILi0EEESW_EEEEENS5_IJNS4_10UnderscoreESZ_SZ_EEEEENS4_13SM90_TMA_LOADENS4_14ComposedLayoutINS4_7SwizzleILi2ELi4ELi3EEENS4_18smem_ptr_flag_bitsILi8EEENST_INS5_IJNSA_ILi8EEESG_EEENS5_IJSG_SB_EEEEEEEvNS4_8identityES12_S1C_vS1D_EENS_8epilogue10collective6detail29Sm90TmaWarpSpecializedAdapterINS1G_15DefaultEpilogueISI_SJ_SJ_NS1F_6thread17LinearCombinationISI_Li1EffLNS1K_9ScaleType4KindE0ELNS_15FloatRoundStyleE2ESI_EENS1_15EpilogueDefaultEEEEEvvEEEEvNT_6ParamsE)
        .other          _ZN7cutlass13device_kernelINS_4gemm6kernel13GemmUniversalIN4cute5tupleIJiiiiEEENS1_10collective13CollectiveMmaINS1_37MainloopSm90TmaGmmaWarpSpecializedFP8ILi7ENS5_IJNS4_1CILi1EEESB_SB_EEENS1_35KernelTmaWarpSpecializedCooperativeEEENS5_IJNSA_ILi256EEESF_NSA_ILi64EEEEEENS_12float_e5m2_tENS5_IJlSB_lEEENS_12float_e4m3_tESJ_NS4_8TiledMMAINS4_8MMA_AtomIJNS4_4SM904GMMA31MMA_64x256x32_F32E5M2E4M3_SS_TNILNSO_7ScaleInE1ELSQ_1EEEEEENS4_6LayoutINS5_IJNSA_ILi2EEESB_SB_EEENS5_IJSB_NSA_ILi0EEESW_EEEEENS5_IJNS4_10UnderscoreESZ_SZ_EEEEENS4_13SM90_TMA_LOADENS4_14ComposedLayoutINS4_7SwizzleILi2ELi4ELi3EEENS4_18smem_ptr_flag_bitsILi8EEENST_INS5_IJNSA_ILi8EEESG_EEENS5_IJSG_SB_EEEEEEEvNS4_8identityES12_S1C_vS1D_EENS_8epilogue10collective6detail29Sm90TmaWarpSpecializedAdapterINS1G_15DefaultEpilogueISI_SJ_SJ_NS1F_6thread17LinearCombinationISI_Li1EffLNS1K_9ScaleType4KindE0ELNS_15FloatRoundStyleE2ESI_EENS1_15EpilogueDefaultEEEEEvvEEEEvNT_6ParamsE,@"STO_CUDA_ENTRY STV_DEFAULT"
_ZN7cutlass13device_kernelINS_4gemm6kernel13GemmUniversalIN4cute5tupleIJiiiiEEENS1_10collective13CollectiveMmaINS1_37MainloopSm90TmaGmmaWarpSpecializedFP8ILi7ENS5_IJNS4_1CILi1EEESB_SB_EEENS1_35KernelTmaWarpSpecializedCooperativeEEENS5_IJNSA_ILi256EEESF_NSA_ILi64EEEEEENS_12float_e5m2_tENS5_IJlSB_lEEENS_12float_e4m3_tESJ_NS4_8TiledMMAINS4_8MMA_AtomIJNS4_4SM904GMMA31MMA_64x256x32_F32E5M2E4M3_SS_TNILNSO_7ScaleInE1ELSQ_1EEEEEENS4_6LayoutINS5_IJNSA_ILi2EEESB_SB_EEENS5_IJSB_NSA_ILi0EEESW_EEEEENS5_IJNS4_10UnderscoreESZ_SZ_EEEEENS4_13SM90_TMA_LOADENS4_14ComposedLayoutINS4_7SwizzleILi2ELi4ELi3EEENS4_18smem_ptr_flag_bitsILi8EEENST_INS5_IJNSA_ILi8EEESG_EEENS5_IJSG_SB_EEEEEEEvNS4_8identityES12_S1C_vS1D_EENS_8epilogue10collective6detail29Sm90TmaWarpSpecializedAdapterINS1G_15DefaultEpilogueISI_SJ_SJ_NS1F_6thread17LinearCombinationISI_Li1EffLNS1K_9ScaleType4KindE0ELNS_15FloatRoundStyleE2ESI_EENS1_15EpilogueDefaultEEEEEvvEEEEvNT_6ParamsE:
[----:B------:R-:W0:Y:S02]  /*0000*/  LDC R1, c[0x0][0x28] ;  /* 0x00000a00ff017b82 */ /* 0x000e240000000800 */
[----:B0-----:R-:W-:Y:S01]  /*0010*/  VIADD R1, R1, 0xfffff790 ;  /* 0xfffff79001017836 */ /* 0x001fe20000000000 */
[----:B------:R-:W0:Y:S01]  /*0020*/  S2R R2, SR_TID.X ;  /* 0x0000000000027919 */ /* 0x000e220000002100 */
[----:B------:R-:W-:Y:S01]  /*0030*/  ELECT P0, URZ, PT ;  /* 0x00000000003f782f */ /* 0x000fe20003800000 */
[----:B------:R-:W-:Y:S01]  /*0040*/  BSSY B0, `(.L_x_0) ;  /* 0x0000015000007945 */ /* 0x000fe20003800000 */
[--C-:B0-----:R-:W-:Y:S02]  /*0050*/  SHF.R.U32.HI R0, RZ, 0x5, R2.reuse ;  /* 0x00000005ff007819 */ /* 0x101fe40000011602 */
[----:B------:R-:W-:-:S03]  /*0060*/  SHF.R.U32.HI R2, RZ, 0x7, R2 ;  /* 0x00000007ff027819 */ /* 0x000fc60000011602 */
[----:B------:R-:W0:Y:S04]  /*0070*/  SHFL.IDX PT, R3, R0, RZ, 0x1f ;  /* 0x00001fff00037589 */ /* 0x000e2800000e0000 */
[----:B------:R-:W1:Y:S01]  /*0080*/  SHFL.IDX PT, R2, R2, RZ, 0x1f ;  /* 0x00001fff02027589 */ /* 0x000e6200000e0000 */
[----:B0-----:R-:W-:Y:S02]  /*0090*/  R2UR UR4, R3 ;  /* 0x00000000030472ca */ /* 0x001fe400000e0000 */
[----:B-1----:R-:W-:-:S11]  /*00a0*/  R2UR UR6, R2 ;  /* 0x00000000020672ca */ /* 0x002fd600000e0000 */
[----:B------:R-:W-:Y:S02]  /*00b0*/  USHF.R.S32.HI UR5, URZ, 0x1f, UR4 ;  /* 0x0000001f3f057899 */ /* 0x000fe40008011404 */
[----:B------:R-:W-:Y:S02]  /*00c0*/  ISETP.NE.OR P0, PT, RZ, UR4, !P0 ;  /* 0x00000004ff007c0c */ /* 0x000fe4000c705670 */
[----:B------:R-:W-:-:S04]  /*00d0*/  ULEA.HI UR5, UR5, UR4, URZ, 0x2 ;  /* 0x0000000405057291 */ /* 0x000fc8000f8f103f */
[----:B------:R-:W-:-:S04]  /*00e0*/  ULOP3.LUT UR5, UR5, 0xfffffffc, URZ, 0xc0, !UPT ;  /* 0xfffffffc05057892 */ /* 0x000fc8000f8ec03f */
[----:B------:R-:W-:-:S03]  /*00f0*/  UIADD3 UR8, UR4, -UR5, URZ ;  /* 0x8000000504087290 */ /* 0x000fc6000fffe03f */
[----:B------:R-:W-:Y:S09]  /*0100*/  @P0 BRA `(.L_x_1) ;  /* 0x0000000000200947 */ /* 0x000ff20003800000 */
[----:B------:R-:W-:Y:S02]  /*0110*/  ULDC.64 UR4, c[0x0][0x198] ;  /* 0x0000660000047ab9 */ /* 0x000fe40000000a00 */
[----:B------:R-:W-:Y:S02]  /*0120*/  UIADD3 UR10, UP0, UR4, 0xf0, URZ ;  /* 0x000000f0040a7890 */ /* 0x000fe4000ff1e03f */
[----:B------:R-:W-:Y:S02]  /*0130*/  UIADD3 UR4, UP1, UR4, 0x1f0, URZ ;  /* 0x000001f004047890 */ /* 0x000fe4000ff3e03f */
[----:B------:R-:W-:Y:S02]  /*0140*/  UIADD3.X UR11, URZ, UR5, URZ, UP0, !UPT ;  /* 0x000000053f0b7290 */ /* 0x000fe400087fe43f */
[----:B------:R-:W-:-:S07]  /*0150*/  UIADD3.X UR5, URZ, UR5, URZ, UP1, !UPT ;  /* 0x000000053f057290 */ /* 0x000fce0008ffe43f */
[----:B------:R0:W-:Y:S02]  /*0160*/  UTMACCTL.PF [UR10] ;  /* 0x000000000a0079b9 */ /* 0x0001e40008040000 */
[----:B------:R0:W-:Y:S02]  /*0170*/  UTMACCTL.PF [UR4] ;  /* 0x00000000040079b9 */ /* 0x0001e40008040000 */
[----:B0-----:R-:W-:Y:S01]  /*0180*/  NOP ;  /* 0x0000000000007918 */ /* 0x001fe20000000000 */
.L_x_1:
[----:B------:R-:W-:Y:S05]  /*0190*/  BSYNC B0 ;  /* 0x0000000000007941 */ /* 0x000fea0003800000 */
.L_x_0:
[----:B------:R-:W0:Y:S01]  /*01a0*/  SHFL.IDX PT, R2, R0, RZ, 0x1f ;  /* 0x00001fff00027589 */ /* 0x000e2200000e0000 */
[----:B------:R-:W-:Y:S01]  /*01b0*/  UISETP.NE.AND UP0, UPT, UR8, 0x3, UPT ;  /* 0x000000030800788c */ /* 0x000fe2000bf05270 */
[----:B------:R-:W-:Y:S01]  /*01c0*/  ISETP.NE.AND P1, PT, RZ, UR6, PT ;  /* 0x00000006ff007c0c */ /* 0x000fe2000bf25270 */
[----:B------:R-:W-:Y:S02]  /*01d0*/  UIADD3 UR10, UR6, -0x1, URZ ;  /* 0xffffffff060a7890 */ /* 0x000fe4000fffe03f */
[----:B------:R-:W-:Y:S02]  /*01e0*/  UISETP.EQ.OR UP0, UPT, UR8, URZ, !UP0 ;  /* 0x0000003f0800728c */ /* 0x000fe4000c702670 */
[----:B------:R-:W-:Y:S02]  /*01f0*/  UISETP.GE.U32.AND UP1, UPT, UR10, 0x2, UPT ;  /* 0x000000020a00788c */ /* 0x000fe4000bf26070 */
[----:B------:R-:W-:-:S04]  /*0200*/  UISETP.EQ.AND UP0, UPT, UR6, URZ, UP0 ;  /* 0x0000003f0600728c */ /* 0x000fc80008702270 */
[----:B------:R-:W-:-:S04]  /*0210*/  USEL UR13, URZ, 0x1, !UP0 ;  /* 0x000000013f0d7887 */ /* 0x000fc8000c000000 */
[----:B------:R-:W-:Y:S01]  /*0220*/  USEL UR13, UR13, 0x2, UP1 ;  /* 0x000000020d0d7887 */ /* 0x000fe20008800000 */
[----:B0-----:R-:W-:-:S13]  /*0230*/  ISETP.NE.AND P0, PT, R2, RZ, PT ;  /* 0x000000ff0200720c */ /* 0x001fda0003f05270 */
[----:B------:R-:W-:Y:S05]  /*0240*/  @P0 BRA `(.L_x_2) ;  /* 0x0000000000700947 */ /* 0x000fea0003800000 */
[----:B------:R-:W0:Y:S01]  /*0250*/  S2UR UR9, SR_CgaCtaId ;  /* 0x00000000000979c3 */ /* 0x000e220000008800 */
[----:B------:R-:W-:Y:S01]  /*0260*/  UMOV UR4, 0x400 ;  /* 0x0000040000047882 */ /* 0x000fe20000000000 */
[----:B------:R-:W-:Y:S01]  /*0270*/  UMOV UR5, 0x1 ;  /* 0x0000000100057882 */ /* 0x000fe20000000000 */
[----:B------:R-:W-:Y:S01]  /*0280*/  UMOV UR6, 0x100 ;  /* 0x0000010000067882 */ /* 0x000fe20000000000 */
[----:B------:R-:W-:Y:S01]  /*0290*/  ELECT P0, URZ, PT ;  /* 0x00000000003f782f */ /* 0x000fe20003800000 */
[----:B------:R-:W-:-:S04]  /*02a0*/  UIADD3 UR6, -UR6, 0x100000, URZ ;  /* 0x0010000006067890 */ /* 0x000fc8000fffe13f */
[----:B------:R-:W-:Y:S02]  /*02b0*/  USHF.L.U32 UR7, UR6, 0xb, URZ ;  /* 0x0000000b06077899 */ /* 0x000fe4000800063f */
[----:B------:R-:W-:Y:S02]  /*02c0*/  USHF.L.U32 UR6, UR6, 0x1, URZ ;  /* 0x0000000106067899 */ /* 0x000fe4000800063f */
[----:B0-----:R-:W-:Y:S02]  /*02d0*/  ULEA UR9, UR9, UR4, 0x18 ;  /* 0x0000000409097291 */ /* 0x001fe4000f8ec03f */
[----:B------:R-:W-:-:S04]  /*02e0*/  UIADD3 UR4, -UR5, 0x100000, URZ ;  /* 0x0010000005047890 */ /* 0x000fc8000fffe13f */
[----:B------:R-:W-:Y:S02]  /*02f0*/  USHF.L.U32 UR5, UR4, 0xb, URZ ;  /* 0x0000000b04057899 */ /* 0x000fe4000800063f */
[----:B------:R-:W-:Y:S01]  /*0300*/  USHF.L.U32 UR4, UR4, 0x1, URZ ;  /* 0x0000000104047899 */ /* 0x000fe2000800063f */
[----:B------:R-:W0:Y:S11]  /*0310*/  FENCE.VIEW.ASYNC.S ;  /* 0x00000000000073c6 */ /* 0x000e360000000000 */
[----:B0-----:R0:W1:Y:S01]  /*0320*/  SYNCS.EXCH.64 URZ, [UR9], UR4 ;  /* 0x00000004093f75b2 */ /* 0x0010620008000100 */
[----:B------:R0:W2:Y:S01]  /*0330*/  SYNCS.EXCH.64 URZ, [UR9+0x38], UR6 ;  /* 0x00003806093f75b2 */ /* 0x0000a20008000100 */
[----:B------:R0:W3:Y:S01]  /*0340*/  SYNCS.EXCH.64 URZ, [UR9+0x8], UR4 ;  /* 0x00000804093f75b2 */ /* 0x0000e20008000100 */
[----:B------:R0:W4:Y:S01]  /*0350*/  SYNCS.EXCH.64 URZ, [UR9+0x40], UR6 ;  /* 0x00004006093f75b2 */ /* 0x0001220008000100 */
[----:B------:R0:W0:Y:S01]  /*0360*/  SYNCS.EXCH.64 URZ, [UR9+0x10], UR4 ;  /* 0x00001004093f75b2 */ /* 0x0000220008000100 */
        /* <DEDUP_REMOVED lines=9> */
[----:B------:R-:W-:Y:S01]  /*0400*/  NOP ;  /* 0x0000000000007918 */ /* 0x000fe20000000000 */
.L_x_2:
[----:B------:R-:W5:Y:S01]  /*0410*/  LDC R2, c[0x0][0x65c] ;  /* 0x00019700ff027b82 */ /* 0x000f620000000800 */
[----:B------:R-:W1:Y:S01]  /*0420*/  SHFL.IDX PT, R0, R0, RZ, 0x1f ;  /* 0x00001fff00007589 */ /* 0x000e6200000e0000 */
[----:B------:R-:W-:Y:S01]  /*0430*/  ELECT P0, URZ, PT ;  /* 0x00000000003f782f */ /* 0x000fe20003800000 */
[----:B------:R-:W-:Y:S01]  /*0440*/  IMAD.MOV.U32 R3, RZ, RZ, RZ ;  /* 0x000000ffff037224 */ /* 0x000fe200078e00ff */
[----:B0-----:R-:W-:Y:S01]  /*0450*/  UMOV UR4, 0x20 ;  /* 0x0000002000047882 */ /* 0x001fe20000000000 */
[----:B------:R-:W0:Y:S01]  /*0460*/  S2R R11, SR_CTAID.Y ;  /* 0x00000000000b7919 */ /* 0x000e220000002600 */
[----:B------:R-:W-:Y:S01]  /*0470*/  NOP ;  /* 0x0000000000007918 */ /* 0x000fe20000000000 */
[----:B------:R-:W-:Y:S01]  /*0480*/  NOP ;  /* 0x0000000000007918 */ /* 0x000fe20000000000 */
[----:B-----5:R-:W-:Y:S02]  /*0490*/  ISETP.NE.AND P4, PT, R2, 0x1, PT ;  /* 0x000000010200780c */ /* 0x020fe40003f85270 */
[----:B------:R-:W5:Y:S01]  /*04a0*/  S2R R2, SR_CTAID.X ;  /* 0x0000000000027919 */ /* 0x000f620000002500 */
[----:B-1----:R-:W-:-:S10]  /*04b0*/  ISETP.NE.OR P0, PT, R0, RZ, !P0 ;  /* 0x000000ff0000720c */ /* 0x002fd40004705670 */
[----:B------:R-:W5:Y:S01]  /*04c0*/  @P4 LDC R7, c[0x0][0x10] ;  /* 0x00000400ff074b82 */ /* 0x000f620000000800 */
[----:B0-----:R-:W-:Y:S02]  /*04d0*/  @P4 IMAD.MOV.U32 R4, RZ, RZ, R11 ;  /* 0x000000ffff044224 */ /* 0x001fe400078e000b */
[----:B------:R-:W-:Y:S01]  /*04e0*/  VOTEU.ALL UP0, P0 ;  /* 0x00000000003f7886 */ /* 0x000fe20000000000 */
[----:B------:R-:W-:Y:S01]  /*04f0*/  @P4 IMAD.MOV.U32 R5, RZ, RZ, RZ ;  /* 0x000000ffff054224 */ /* 0x000fe200078e00ff */
[----:B------:R-:W-:Y:S01]  /*0500*/  VOTEU.ALL UP1, P0 ;  /* 0x00000000003f7886 */ /* 0x000fe20000020000 */
[----:B------:R-:W-:Y:S02]  /*0510*/  @P4 IMAD.MOV.U32 R13, RZ, RZ, RZ ;  /* 0x000000ffff0d4224 */ /* 0x000fe400078e00ff */
[----:B------:R-:W0:Y:S01]  /*0520*/  @!P4 LDC R9, c[0x0][0xc] ;  /* 0x00000300ff09cb82 */ /* 0x000e220000000800 */
[----:B------:R-:W-:Y:S01]  /*0530*/  @!UP0 UMOV UR6, 0x400 ;  /* 0x0000040000068882 */ /* 0x000fe20000000000 */
[----:B------:R-:W-:-:S04]  /*0540*/  @!UP0 UIADD3 UR4, -UR4, 0x100000, URZ ;  /* 0x0010000004048890 */ /* 0x000fc8000fffe13f */
[----:B------:R-:W-:Y:S02]  /*0550*/  @!UP0 USHF.L.U32 UR5, UR4, 0xb, URZ ;  /* 0x0000000b04058899 */ /* 0x000fe4000800063f */
[----:B------:R-:W-:Y:S01]  /*0560*/  @!UP0 USHF.L.U32 UR4, UR4, 0x1, URZ ;  /* 0x0000000104048899 */ /* 0x000fe2000800063f */
[----:B------:R-:W1:Y:S01]  /*0570*/  @!UP0 S2UR UR7, SR_CgaCtaId ;  /* 0x00000000000789c3 */ /* 0x000e620000008800 */
[----:B-----5:R-:W-:-:S04]  /*0580*/  @P4 IMAD.WIDE.U32 R6, R2, R7, R4 ;  /* 0x0000000702064225 */ /* 0x020fc800078e0004 */
[----:B------:R-:W-:Y:S02]  /*0590*/  @P4 IMAD.MOV.U32 R10, RZ, RZ, R6 ;  /* 0x000000ffff0a4224 */ /* 0x000fe400078e0006 */
[----:B------:R-:W-:Y:S02]  /*05a0*/  @P4 IMAD.IADD R14, R7, 0x1, R13 ;  /* 0x00000001070e4824 */ /* 0x000fe400078e020d */
[----:B0-----:R-:W-:-:S04]  /*05b0*/  @!P4 IMAD.WIDE.U32 R4, R9, R11, R2 ;  /* 0x0000000b0904c225 */ /* 0x001fc800078e0002 */
[----:B------:R-:W-:Y:S02]  /*05c0*/  @!P4 IMAD.MOV.U32 R10, RZ, RZ, R4 ;  /* 0x000000ffff0ac224 */ /* 0x000fe400078e0004 */
[----:B------:R-:W-:Y:S01]  /*05d0*/  @!P4 IMAD.MOV.U32 R14, RZ, RZ, R5 ;  /* 0x000000ffff0ec224 */ /* 0x000fe200078e0005 */
[----:B-1----:R-:W-:Y:S02]  /*05e0*/  @!UP0 ULEA UR6, UR7, UR6, 0x18 ;  /* 0x0000000607068291 */ /* 0x002fe4000f8ec03f */
[----:B------:R0:W-:Y:S01]  /*05f0*/  STL [R1+0x458], R10 ;  /* 0x0004580a01007387 */ /* 0x0001e20000100800 */
[----:B------:R-:W-:-:S03]  /*0600*/  VOTEU.ALL UP0, P0 ;  /* 0x00000000003f7886 */ /* 0x000fc60000000000 */
[----:B------:R0:W-:Y:S04]  /*0610*/  STL [R1+0x454], R14 ;  /* 0x0004540e01007387 */ /* 0x0001e80000100800 */
[----:B------:R-:W1:Y:S02]  /*0620*/  FENCE.VIEW.ASYNC.S ;  /* 0x00000000000073c6 */ /* 0x000e640000000000 */
[----:B-1----:R0:W2:Y:S01]  /*0630*/  @!UP0 SYNCS.EXCH.64 URZ, [UR6+0x80], UR4 ;  /* 0x00008004063f85b2 */ /* 0x0020a20008000100 */
[----:B------:R0:W2:Y:S01]  /*0640*/  @!UP1 SYNCS.EXCH.64 URZ, [UR6+0x88], UR4 ;  /* 0x00008804063f95b2 */ /* 0x0000a20008000100 */
[----:B------:R-:W-:Y:S01]  /*0650*/  NOP ;  /* 0x0000000000007918 */ /* 0x000fe20000000000 */
[----:B--234-:R-:W-:Y:S06]  /*0660*/  BAR.SYNC.DEFER_BLOCKING 0x0 ;  /* 0x0000000000007b1d */ /* 0x01cfec0000010000 */
[----:B0-----:R-:W-:Y:S05]  /*0670*/  @!P1 BRA `(.L_x_3) ;  /* 0x0000023400009947 */ /* 0x001fea0003800000 */
[----:B------:R-:W-:-:S06]  /*0680*/  UISETP.GT.U32.AND UP0, UPT, UR10, 0x1, UPT ;  /* 0x000000010a00788c */ /* 0x000fcc000bf04070 */
[----:B------:R-:W-:-:S13]  /*0690*/  PLOP3.LUT P0, PT, PT, PT, UP0, 0x80, 0x0 ;  /* 0x000000000000781c */ /* 0x000fda0003f0f008 */
[----:B------:R-:W-:Y:S05]  /*06a0*/  @P0 EXIT ;  /* 0x000000000000094d */ /* 0x000fea0003800000 */
[----:B------:R-:W-:Y:S01]  /*06b0*/  IMAD.MOV.U32 R5, RZ, RZ, -0x1 ;  /* 0xffffffffff057424 */ /* 0x000fe200078e00ff */
[----:B------:R-:W-:Y:S01]  /*06c0*/  ULDC.64 UR4, c[0x0][0x650] ;  /* 0x0001940000047ab9 */ /* 0x000fe20000000a00 */
[----:B------:R-:W-:Y:S01]  /*06d0*/  IMAD.MOV.U32 R4, RZ, RZ, -0x1 ;  /* 0xffffffffff047424 */ /* 0x000fe200078e00ff */
[----:B------:R-:W-:Y:S01]  /*06e0*/  ISETP.GE.U32.AND P0, PT, R10, UR4, PT ;  /* 0x000000040a007c0c */ /* 0x000fe2000bf06070 */
[----:B------:R-:W-:Y:S01]  /*06f0*/  UMOV UR10, 0xffffffff ;  /* 0xffffffff000a7882 */ /* 0x000fe20000000000 */
[----:B------:R0:W-:Y:S01]  /*0700*/  STL [R1+0x460], R5 ;  /* 0x0004600501007387 */ /* 0x0001e20000100800 */
[----:B------:R-:W-:Y:S02]  /*0710*/  PRMT R0, RZ, 0x7610, R0 ;  /* 0x00007610ff007816 */ /* 0x000fe40000000000 */
[----:B------:R-:W-:Y:S01]  /*0720*/  ISETP.GE.U32.AND.EX P0, PT, R14, UR5, PT, P0 ;  /* 0x000000050e007c0c */ /* 0x000fe2000bf06100 */
[----:B------:R0:W-:-:S12]  /*0730*/  STL [R1+0x45c], R4 ;  /* 0x00045c0401007387 */ /* 0x0001d80000100800 */
[----:B0-----:R-:W-:Y:S05]  /*0740*/  @P0 BRA `(.L_x_4) ;  /* 0x00000004006c0947 */ /* 0x001fea0003800000 */
[----:B------:R-:W-:Y:S01]  /*0750*/  ULDC.64 UR14, c[0x0][0x628] ;  /* 0x00018a00000e7ab9 */ /* 0x000fe20000000a00 */
[----:B------:R-:W0:Y:S01]  /*0760*/  LDC.64 R12, c[0x0][0x620] ;  /* 0x00018800ff0c7b82 */ /* 0x000e220000000a00 */
[----:B------:R-:W-:Y:S01]  /*0770*/  ISETP.NE.U32.AND P0, PT, RZ, UR14, PT ;  /* 0x0000000eff007c0c */ /* 0x000fe2000bf05070 */
[----:B------:R-:W-:Y:S01]  /*0780*/  ULDC UR11, c[0x0][0x630] ;  /* 0x00018c00000b7ab9 */ /* 0x000fe20000000800 */
[----:B------:R-:W-:Y:S02]  /*0790*/  R2UR UR4, R10 ;  /* 0x000000000a0472ca */ /* 0x000fe400000e0000 */
[----:B------:R-:W-:Y:S02]  /*07a0*/  ISETP.NE.AND.EX P0, PT, RZ, UR15, PT, P0 ;  /* 0x0000000fff007c0c */ /* 0x000fe4000bf05300 */
[----:B------:R-:W-:-:S11]  /*07b0*/  R2UR UR5, R14 ;  /* 0x000000000e0572ca */ /* 0x000fd600000e0000 */
[----:B------:R-:W-:Y:S05]  /*07c0*/  @!P0 BRA `(.L_x_5) ;  /* 0x0000000000308947 */ /* 0x000fea0003800000 */
[----:B------:R-:W-:Y:S01]  /*07d0*/  R2UR UR4, R10 ;  /* 0x000000000a0472ca */ /* 0x000fe200000e0000 */
[----:B------:R-:W-:Y:S01]  /*07e0*/  ULDC UR8, c[0x0][0x634] ;  /* 0x00018d0000087ab9 */ /* 0x000fe20000000800 */
[----:B------:R-:W-:-:S11]  /*07f0*/  R2UR UR10, R14 ;  /* 0x000000000e0a72ca */ /* 0x000fd600000e0000 */
[----:B------:R-:W-:-:S04]  /*0800*/  UIADD3 UR8, UP0, UR4, UR8, URZ ;  /* 0x0000000804087290 */ /* 0x000fc8000ff1e03f */
[----:B------:R-:W-:-:S04]  /*0810*/  UIADD3.X UR10, URZ, UR10, URZ, UP0, !UPT ;  /* 0x0000000a3f0a7290 */ /* 0x000fc800087fe43f */
[----:B------:R-:W-:-:S04]  /*0820*/  UIMAD.WIDE.U32 UR4, UR10, UR14, URZ ;  /* 0x0000000e0a0472a5 */ /* 0x000fc8000f8e003f */
[----:B------:R-:W-:Y:S02]  /*0830*/  UIMAD.WIDE.U32 UR6, UP0, UR8, UR15, UR4 ;  /* 0x0000000f080672a5 */ /* 0x000fe4000f800004 */
[----:B------:R-:W-:Y:S02]  /*0840*/  UIMAD.WIDE.U32 UR4, UR8, UR14, URZ ;  /* 0x0000000e080472a5 */ /* 0x000fe4000f8e003f */
[----:B------:R-:W-:Y:S02]  /*0850*/  UIADD3.X UR9, URZ, URZ, URZ, UP0, !UPT ;  /* 0x0000003f3f097290 */ /* 0x000fe400087fe43f */
[----:B------:R-:W-:Y:S01]  /*0860*/  UIADD3 URZ, UP0, UR5, UR6, URZ ;  /* 0x00000006053f7290 */ /* 0x000fe2000ff1e03f */
[----:B------:R-:W-:-:S03]  /*0870*/  UMOV UR8, UR7 ;  /* 0x0000000700087c82 */ /* 0x000fc60008000000 */
[----:B------:R-:W-:-:S12]  /*0880*/  UIMAD.WIDE.U32.X UR4, UR10, UR15, UR8, UP0 ;  /* 0x0000000f0a0472a5 */ /* 0x000fd800080e0408 */
.L_x_5:
[----:B------:R-:W-:Y:S01]  /*0890*/  USHF.R.U64 UR10, UR4, UR11, UR5 ;  /* 0x0000000b040a7299 */ /* 0x000fe20008001205 */
[----:B------:R-:W1:Y:S01]  /*08a0*/  LDC R8, c[0x0][0x618] ;  /* 0x00018600ff087b82 */ /* 0x000e620000000800 */
[----:B------:R-:W-:Y:S01]  /*08b0*/  USHF.R.U32.HI UR4, URZ, UR11, UR5 ;  /* 0x0000000b3f047299 */ /* 0x000fe20008011605 */
[----:B------:R-:W-:Y:S01]  /*08c0*/  I2FP.F32.U32 R0, R2 ;  /* 0x0000000200007245 */ /* 0x000fe20000201000 */
[----:B------:R-:W-:Y:S01]  /*08d0*/  IMAD.MOV.U32 R4, RZ, RZ, R10 ;  /* 0x000000ffff047224 */ /* 0x000fe200078e000a */
[----:B------:R-:W-:Y:S01]  /*08e0*/  ULDC UR5, c[0x0][0x150] ;  /* 0x0000540000057ab9 */ /* 0x000fe20000000800 */
[----:B------:R-:W-:Y:S01]  /*08f0*/  IADD3 R7, P0, RZ, -UR10, RZ ;  /* 0x8000000aff077c10 */ /* 0x000fe2000ff1e0ff */
[----:B------:R-:W-:Y:S02]  /*0900*/  IMAD.MOV.U32 R5, RZ, RZ, R14 ;  /* 0x000000ffff057224 */ /* 0x000fe400078e000e */
[----:B------:R-:W-:Y:S01]  /*0910*/  FMUL R0, R0, UR5 ;  /* 0x0000000500007c20 */ /* 0x000fe20008400000 */
[----:B------:R-:W2:Y:S01]  /*0920*/  LDC.64 R20, c[0x0][0x640] ;  /* 0x00019000ff147b82 */ /* 0x000ea20000000a00 */
[----:B------:R-:W-:Y:S01]  /*0930*/  IMAD.X R9, RZ, RZ, ~UR4, P0 ;  /* 0x80000004ff097e24 */ /* 0x000fe200080e06ff */
[----:B------:R-:W-:Y:S01]  /*0940*/  ULDC UR4, c[0x0][0x154] ;  /* 0x0000550000047ab9 */ /* 0x000fe20000000800 */
[----:B0-----:R-:W-:-:S02]  /*0950*/  IMAD.WIDE.U32 R4, R7, R12, R4 ;  /* 0x0000000c07047225 */ /* 0x001fc400078e0004 */
[----:B------:R-:W0:Y:S03]  /*0960*/  F2I.U32.TRUNC.NTZ R0, R0 ;  /* 0x0000000000007305 */ /* 0x000e26000020f000 */
[----:B------:R-:W3:Y:S01]  /*0970*/  LDC R3, c[0x0][0x144] ;  /* 0x00005100ff037b82 */ /* 0x000ee20000000800 */
[----:B------:R-:W-:-:S04]  /*0980*/  IMAD R6, R9, R12, RZ ;  /* 0x0000000c09067224 */ /* 0x000fc800078e02ff */
[----:B------:R-:W-:-:S03]  /*0990*/  IMAD R7, R7, R13, R6 ;  /* 0x0000000d07077224 */ /* 0x000fc600078e0206 */
[----:B------:R-:W4:Y:S01]  /*09a0*/  LDC R10, c[0x0][0x608] ;  /* 0x00018200ff0a7b82 */ /* 0x000f220000000800 */
[----:B------:R-:W-:Y:S02]  /*09b0*/  IMAD.IADD R5, R5, 0x1, R7 ;  /* 0x0000000105057824 */ /* 0x000fe400078e0207 */
[----:B------:R-:W-:Y:S02]  /*09c0*/  IMAD.MOV.U32 R7, RZ, RZ, -0x1 ;  /* 0xffffffffff077424 */ /* 0x000fe400078e00ff */
[----:B0-----:R-:W-:Y:S01]  /*09d0*/  IMAD.MOV R6, RZ, RZ, -R0 ;  /* 0x000000ffff067224 */ /* 0x001fe200078e0a00 */
[----:B-1----:R-:W-:Y:S02]  /*09e0*/  SHF.R.U64 R14, R4, R8, R5 ;  /* 0x00000008040e7219 */ /* 0x002fe40000001205 */
[----:B------:R-:W0:Y:S01]  /*09f0*/  LDC R18, c[0x0][0x658] ;  /* 0x00019600ff127b82 */ /* 0x000e220000000800 */
[----:B------:R-:W-:Y:S02]  /*0a00*/  I2FP.F32.U32 R4, R11 ;  /* 0x0000000b00047245 */ /* 0x000fe40000201000 */
[----:B--2---:R-:W-:-:S02]  /*0a10*/  ISETP.NE.U32.AND P0, PT, R20, RZ, PT ;  /* 0x000000ff1400720c */ /* 0x004fc40003f05070 */
[----:B------:R-:W-:Y:S01]  /*0a20*/  SHF.R.U32.HI R5, RZ, R8, R5 ;  /* 0x00000008ff057219 */ /* 0x000fe20000011605 */
[----:B------:R-:W-:Y:S01]  /*0a30*/  FMUL R4, R4, UR4 ;  /* 0x0000000404047c20 */ /* 0x000fe20008400000 */
[----:B------:R-:W-:Y:S01]  /*0a40*/  ISETP.NE.AND.EX P0, PT, R21, RZ, PT, P0 ;  /* 0x000000ff1500720c */ /* 0x000fe20003f05300 */
[----:B------:R-:W1:Y:S01]  /*0a50*/  LDC R12, c[0x0][0x148] ;  /* 0x00005200ff0c7b82 */ /* 0x000e620000000800 */
[----:B---3--:R-:W-:-:S07]  /*0a60*/  IMAD R0, R3, R6, R2 ;  /* 0x0000000603007224 */ /* 0x008fce00078e0202 */
[----:B------:R-:W2:Y:S01]  /*0a70*/  LDC R16, c[0x0][0x600] ;  /* 0x00018000ff107b82 */ /* 0x000ea20000000800 */
[-CC-:B----4-:R-:W-:Y:S02]  /*0a80*/  SHF.R.U64 R22, R14, R10.reuse, R5.reuse ;  /* 0x0000000a0e167219 */ /* 0x190fe40000001205 */
[----:B------:R-:W-:Y:S01]  /*0a90*/  SHF.R.U32.HI R3, RZ, R10, R5 ;  /* 0x0000000aff037219 */ /* 0x000fe20000011605 */
[----:B------:R-:W-:Y:S01]  /*0aa0*/  IMAD.MOV.U32 R5, RZ, RZ, 0x1 ;  /* 0x00000001ff057424 */ /* 0x000fe200078e00ff */
[----:B------:R3:W4:Y:S03]  /*0ab0*/  F2I.U32.TRUNC.NTZ R10, R4 ;  /* 0x00000004000a7305 */ /* 0x000726000020f000 */
[----:B------:R-:W1:Y:S01]  /*0ac0*/  LDC R15, c[0x0][0x648] ;  /* 0x00019200ff0f7b82 */ /* 0x000e620000000800 */
[-C--:B0-----:R-:W-:Y:S02]  /*0ad0*/  SHF.L.U32 R2, R7, R18.reuse, RZ ;  /* 0x0000001207027219 */ /* 0x081fe400000006ff */
[----:B------:R-:W-:-:S02]  /*0ae0*/  SHF.R.U64 R24, R22, R18, R3 ;  /* 0x0000001216187219 */ /* 0x000fc40000001203 */
[----:B------:R-:W-:Y:S02]  /*0af0*/  LOP3.LUT R9, RZ, R2, RZ, 0x33, !PT ;  /* 0x00000002ff097212 */ /* 0x000fe400078e33ff */
[-C--:B------:R-:W-:Y:S01]  /*0b00*/  SHF.R.U32.HI R3, RZ, R18.reuse, R3 ;  /* 0x00000012ff037219 */ /* 0x080fe20000011603 */
[----:B------:R-:W0:Y:S01]  /*0b10*/  LDC R17, c[0x0][0x638] ;  /* 0x00018e00ff117b82 */ /* 0x000e220000000800 */
[----:B------:R-:W-:Y:S01]  /*0b20*/  SHF.L.U32 R8, R5, R18, RZ ;  /* 0x0000001205087219 */ /* 0x000fe200000006ff */
[----:B------:R-:W-:-:S06]  /*0b30*/  IMAD.MOV.U32 R2, RZ, RZ, R24 ;  /* 0x000000ffff027224 */ /* 0x000fcc00078e0018 */
[----:B------:R-:W0:Y:S01]  /*0b40*/  LDC R19, c[0x0][0x610] ;  /* 0x00018400ff137b82 */ /* 0x000e220000000800 */
[----:B---34-:R-:W-:Y:S05]  /*0b50*/  @!P0 BRA `(.L_x_6) ;  /* 0x0000000000288947 */ /* 0x018fea0003800000 */
[----:B------:R-:W3:Y:S02]  /*0b60*/  LDC R7, c[0x0][0x64c] ;  /* 0x00019300ff077b82 */ /* 0x000ee40000000800 */
[----:B---3--:R-:W-:-:S05]  /*0b70*/  IADD3 R7, P0, R24, R7, RZ ;  /* 0x0000000718077210 */ /* 0x008fca0007f1e0ff */
[----:B------:R-:W-:-:S04]  /*0b80*/  IMAD.X R13, RZ, RZ, R3, P0 ;  /* 0x000000ffff0d7224 */ /* 0x000fc800000e0603 */
[----:B------:R-:W-:-:S04]  /*0b90*/  IMAD.WIDE.U32 R2, R13, R20, RZ ;  /* 0x000000140d027225 */ /* 0x000fc800078e00ff */
[----:B------:R-:W-:-:S04]  /*0ba0*/  IMAD.WIDE.U32 R4, P0, R7, R21, R2 ;  /* 0x0000001507047225 */ /* 0x000fc80007800002 */
[----:B------:R-:W-:-:S04]  /*0bb0*/  IMAD.WIDE.U32 R2, R7, R20, RZ ;  /* 0x0000001407027225 */ /* 0x000fc800078e00ff */
[----:B------:R-:W-:Y:S01]  /*0bc0*/  IMAD.X R7, RZ, RZ, RZ, P0 ;  /* 0x000000ffff077224 */ /* 0x000fe200000e06ff */
[----:B------:R-:W-:Y:S01]  /*0bd0*/  IADD3 RZ, P0, R3, R4, RZ ;  /* 0x0000000403ff7210 */ /* 0x000fe20007f1e0ff */
[----:B------:R-:W-:-:S04]  /*0be0*/  IMAD.MOV.U32 R6, RZ, RZ, R5 ;  /* 0x000000ffff067224 */ /* 0x000fc800078e0005 */
[----:B------:R-:W-:-:S08]  /*0bf0*/  IMAD.WIDE.U32.X R2, R13, R21, R6, P0 ;  /* 0x000000150d027225 */ /* 0x000fd000000e0406 */
.L_x_6:
[----:B-1----:R-:W-:Y:S01]  /*0c00*/  SHF.R.U64 R2, R2, R15, R3 ;  /* 0x0000000f02027219 */ /* 0x002fe20000001203 */
[----:B--2---:R-:W-:Y:S01]  /*0c10*/  VIADD R3, R16, 0xffffffff ;  /* 0xffffffff10037836 */ /* 0x004fe20000000000 */
[----:B------:R-:W-:Y:S01]  /*0c20*/  LOP3.LUT R9, R22, R9, RZ, 0xc0, !PT ;  /* 0x0000000916097212 */ /* 0x000fe200078ec0ff */
[----:B------:R-:W-:Y:S02]  /*0c30*/  IMAD.MOV R10, RZ, RZ, -R10 ;  /* 0x000000ffff0a7224 */ /* 0x000fe400078e0a0a */
[----:B------:R-:W-:Y:S01]  /*0c40*/  IMAD.MOV R4, RZ, RZ, -R2 ;  /* 0x000000ffff047224 */ /* 0x000fe200078e0a02 */
[----:B------:R-:W-:Y:S01]  /*0c50*/  LOP3.LUT R14, R14, R3, RZ, 0xc0, !PT ;  /* 0x000000030e0e7212 */ /* 0x000fe200078ec0ff */
[----:B------:R-:W-:Y:S02]  /*0c60*/  @P4 IMAD R0, R12, R10, R11 ;  /* 0x0000000a0c004224 */ /* 0x000fe400078e020b */
[----:B------:R-:W-:Y:S02]  /*0c70*/  IMAD R9, R8, R2, R9 ;  /* 0x0000000208097224 */ /* 0x000fe400078e0209 */
[----:B0-----:R-:W-:-:S02]  /*0c80*/  IMAD R3, R4, R17, R24 ;  /* 0x0000001104037224 */ /* 0x001fc400078e0218 */
[----:B------:R-:W-:Y:S02]  /*0c90*/  IMAD R2, R9, R19, R0 ;  /* 0x0000001309027224 */ /* 0x000fe400078e0200 */
[----:B------:R-:W-:Y:S02]  /*0ca0*/  IMAD R3, R3, R16, R14 ;  /* 0x0000001003037224 */ /* 0x000fe400078e020e */
[----:B------:R-:W-:-:S03]  /*0cb0*/  IMAD.MOV.U32 R0, RZ, RZ, 0x1 ;  /* 0x00000001ff007424 */ /* 0x000fc600078e00ff */
[----:B------:R-:W-:Y:S02]  /*0cc0*/  SEL R4, R3, R2, !P4 ;  /* 0x0000000203047207 */ /* 0x000fe40006000000 */
[----:B------:R-:W-:-:S03]  /*0cd0*/  SEL R2, R2, R3, !P4 ;  /* 0x0000000302027207 */ /* 0x000fc60006000000 */
[----:B------:R0:W-:Y:S04]  /*0ce0*/  STL [R1+0x45c], R4 ;  /* 0x00045c0401007387 */ /* 0x0001e80000100800 */
[----:B------:R0:W-:Y:S02]  /*0cf0*/  STL [R1+0x460], R2 ;  /* 0x0004600201007387 */ /* 0x0001e40000100800 */
.L_x_4:
[----:B------:R-:W-:-:S08]  /*0d00*/  NOP ;  /* 0x0000000000007918 */ /* 0x000fd00000000000 */
[----:B------:R-:W1:Y:S02]  /*0d10*/  USETMAXREG.TRY_ALLOC.CTAPOOL UP0, 0xf0 ;  /* 0x000000f0000079c8 */ /* 0x000e640008000600 */
[----:B-1----:R-:W-:-:S13]  /*0d20*/  PLOP3.LUT P0, PT, PT, PT, UP0, 0x80, 0x0 ;  /* 0x000000000000781c */ /* 0x002fda0003f0f008 */
[----:B------:R-:W-:Y:S05]  /*0d30*/  @!P0 BRA `(.L_x_4) ;  /* 0xfffffffc00f08947 */ /* 0x000fea000383ffff */
[----:B------:R-:W-:Y:S01]  /*0d40*/  ULDC.64 UR4, c[0x0][0x598] ;  /* 0x0001660000047ab9 */ /* 0x000fe20000000a00 */
[----:B------:R-:W-:Y:S01]  /*0d50*/  ULDC.64 UR20, c[0x0][0x208] ;  /* 0x0000820000147ab9 */ /* 0x000fe20000000a00 */
[----:B------:R-:W-:-:S04]  /*0d60*/  ISETP.NE.U32.AND P0, PT, RZ, UR4, PT ;  /* 0x00000004ff007c0c */ /* 0x000fc8000bf05070 */
[----:B------:R-:W-:-:S13]  /*0d70*/  ISETP.NE.AND.EX P0, PT, RZ, UR5, PT, P0 ;  /* 0x00000005ff007c0c */ /* 0x000fda000bf05300 */
[----:B------:R-:W-:Y:S05]  /*0d80*/  @!P0 BRA `(.L_x_7) ;  /* 0x0000000000208947 */ /* 0x000fea0003800000 */
[----:B0-----:R-:W0:Y:S02]  /*0d90*/  LDC.64 R2, c[0x0][0x598] ;  /* 0x00016600ff027b82 */ /* 0x001e240000000a00 */
[----:B0-----:R-:W2:Y:S02]  /*0da0*/  LDG.E.64 R2, desc[UR20][R2.64] ;  /* 0x0000001402027981 */ /* 0x001ea4000c1e1b00 */
[----:B--2---:R-:W-:-:S04]  /*0db0*/  ISETP.NE.U32.AND P0, PT, R2, RZ, PT ;  /* 0x000000ff0200720c */ /* 0x004fc80003f05070 */
[----:B------:R-:W-:-:S13]  /*0dc0*/  ISETP.NE.AND.EX P0, PT, R3, RZ, PT, P0 ;  /* 0x000000ff0300720c */ /* 0x000fda0003f05300 */
[----:B------:R-:W-:Y:S05]  /*0dd0*/  @!P0 BRA `(.L_x_7) ;  /* 0x00000000000c8947 */ /* 0x000fea0003800000 */
[----:B------:R-:W2:Y:S02]  /*0de0*/  LD.E R2, desc[UR20][R2.64] ;  /* 0x0000001402027980 */ /* 0x000ea4000c101900 */
[----:B--2---:R-:W-:Y:S01]  /*0df0*/  R2UR UR15, R2 ;  /* 0x00000000020f72ca */ /* 0x004fe200000e0000 */
[----:B------:R-:W-:-:S14]  /*0e00*/  BRA `(.L_x_8) ;  /* 0x0000000000247947 */ /* 0x000fdc0003800000 */
.L_x_7:
[----:B------:R-:W-:Y:S02]  /*0e10*/  ULDC.64 UR4, c[0x0][0x588] ;  /* 0x0001620000047ab9 */ /* 0x000fe40000000a00 */
[----:B------:R-:W-:-:S04]  /*0e20*/  ISETP.NE.U32.AND P0, PT, RZ, UR4, PT ;  /* 0x00000004ff007c0c */ /* 0x000fc8000bf05070 */
[----:B------:R-:W-:-:S13]  /*0e30*/  ISETP.NE.AND.EX P0, PT, RZ, UR5, PT, P0 ;  /* 0x00000005ff007c0c */ /* 0x000fda000bf05300 */
[----:B------:R-:W-:Y:S05]  /*0e40*/  @!P0 BRA `(.L_x_9) ;  /* 0x0000000000108947 */ /* 0x000fea0003800000 */
[----:B0-----:R-:W0:Y:S02]  /*0e50*/  LDC.64 R2, c[0x0][0x588] ;  /* 0x00016200ff027b82 */ /* 0x001e240000000a00 */
[----:B0-----:R-:W2:Y:S02]  /*0e60*/  LDG.E R2, desc[UR20][R2.64] ;  /* 0x0000001402027981 */ /* 0x001ea4000c1e1900 */
[----:B--2---:R-:W-:Y:S01]  /*0e70*/  R2UR UR15, R2 ;  /* 0x00000000020f72ca */ /* 0x004fe200000e0000 */
[----:B------:R-:W-:-:S14]  /*0e80*/  BRA `(.L_x_8) ;  /* 0x0000000000047947 */ /* 0x000fdc0003800000 */
.L_x_9:
[----:B------:R-:W-:-:S05]  /*0e90*/  ULDC UR15, c[0x0][0x580] ;  /* 0x00016000000f7ab9 */ /* 0x000fca0000000800 */
.L_x_8:
[----:B------:R-:W-:Y:S02]  /*0ea0*/  ULDC.64 UR4, c[0x0][0x5a0] ;  /* 0x0001680000047ab9 */ /* 0x000fe40000000a00 */
        /* <DEDUP_REMOVED lines=11> */
.L_x_10:
        /* <DEDUP_REMOVED lines=8> */
.L_x_12:
[----:B------:R-:W-:-:S05]  /*0fe0*/  ULDC UR22, c[0x0][0x584] ;  /* 0x0001610000167ab9 */ /* 0x000fca0000000800 */
.L_x_11:
[----:B------:R-:W-:-:S13]  /*0ff0*/  LOP3.LUT P0, RZ, R0, 0xff, RZ, 0xc0, !PT ;  /* 0x000000ff00ff7812 */ /* 0x000fda000780c0ff */
[----:B------:R-:W-:Y:S05]  /*1000*/  @!P0 EXIT ;  /* 0x000000000000894d */ /* 0x000fea0003800000 */
[----:B------:R-:W-:Y:S01]  /*1010*/  ULDC UR4, c[0x0][0x28c] ;  /* 0x0000a30000047ab9 */ /* 0x000fe20000000800 */
[----:B------:R-:W-:Y:S02]  /*1020*/  ULOP3.LUT UR23, UR13, 0x1, URZ, 0xfc, !UPT ;  /* 0x000000010d177892 */ /* 0x000fe4000f8efc3f */
[----:B------:R-:W-:-:S04]  /*1030*/  UIADD3 UR4, UR4, 0x3f, URZ ;  /* 0x0000003f04047890 */ /* 0x000fc8000fffe03f */
[----:B------:R-:W-:-:S04]  /*1040*/  USHF.R.S32.HI UR5, URZ, 0x1f, UR4 ;  /* 0x0000001f3f057899 */ /* 0x000fc80008011404 */
[----:B------:R-:W-:-:S03]  /*1050*/  ULEA.HI UR5, UR5, UR4, URZ, 0x6 ;  /* 0x0000000405057291 */ /* 0x000fc6000f8f303f */
[----:B------:R-:W-:Y:S01]  /*1060*/  UMOV UR4, URZ ;  /* 0x0000003f00047c82 */ /* 0x000fe20008000000 */
[----:B------:R-:W-:-:S03]  /*1070*/  USHF.R.S32.HI UR9, URZ, 0x6, UR5 ;  /* 0x000000063f097899 */ /* 0x000fc60008011405 */
[----:B------:R-:W-:-:S09]  /*1080*/  UMOV UR5, URZ ;  /* 0x0000003f00057c82 */ /* 0x000fd20008000000 */
.L_x_549:
[----:B------:R-:W-:Y:S01]  /*1090*/  STL [R1+0x450], RZ ;  /* 0x000450ff01007387 */ /* 0x000fe20000100800 */
[----:B-1----:R-:W1:Y:S01]  /*10a0*/  S2UR UR17, SR_CgaCtaId ;  /* 0x00000000001179c3 */ /* 0x002e620000008800 */
[----:B------:R-:W-:Y:S01]  /*10b0*/  UMOV UR16, 0x400 ;  /* 0x0000040000107882 */ /* 0x000fe20000000000 */
[----:B------:R-:W-:Y:S01]  /*10c0*/  UMOV UR6, URZ ;  /* 0x0000003f00067c82 */ /* 0x000fe20008000000 */
[----:B------:R-:W-:Y:S01]  /*10d0*/  STL [R1+0x44c], RZ ;  /* 0x00044cff01007387 */ /* 0x000fe20000100800 */
[----:B------:R-:W-:Y:S01]  /*10e0*/  UMOV UR7, URZ ;  /* 0x0000003f00077c82 */ /* 0x000fe20008000000 */
[----:B------:R-:W-:Y:S01]  /*10f0*/  UMOV UR8, URZ ;  /* 0x0000003f00087c82 */ /* 0x000fe20008000000 */
[----:B------:R-:W-:Y:S01]  /*1100*/  CS2R R236, SRZ ;  /* 0x0000000000ec7805 */ /* 0x000fe2000001ff00 */
[----:B------:R-:W-:Y:S01]  /*1110*/  STL [R1+0x448], RZ ;  /* 0x000448ff01007387 */ /* 0x000fe20000100800 */
[----:B0-2---:R-:W0:Y:S01]  /*1120*/  LDC R2, c[0x0][0x28c] ;  /* 0x0000a300ff027b82 */ /* 0x005e220000000800 */
[----:B------:R-:W-:-:S02]  /*1130*/  CS2R R234, SRZ ;  /* 0x0000000000ea7805 */ /* 0x000fc4000001ff00 */
[----:B------:R-:W-:Y:S01]  /*1140*/  CS2R R232, SRZ ;  /* 0x0000000000e87805 */ /* 0x000fe2000001ff00 */
[----:B------:R-:W-:Y:S01]  /*1150*/  STL [R1+0x444], RZ ;  /* 0x000444ff01007387 */ /* 0x000fe20000100800 */
[----:B------:R-:W-:Y:S02]  /*1160*/  CS2R R230, SRZ ;  /* 0x0000000000e67805 */ /* 0x000fe4000001ff00 */
[----:B------:R-:W-:Y:S02]  /*1170*/  CS2R R228, SRZ ;  /* 0x0000000000e47805 */ /* 0x000fe4000001ff00 */
[----:B------:R-:W-:Y:S01]  /*1180*/  CS2R R226, SRZ ;  /* 0x0000000000e27805 */ /* 0x000fe2000001ff00 */
[----:B------:R-:W-:Y:S01]  /*1190*/  STL [R1+0x440], RZ ;  /* 0x000440ff01007387 */ /* 0x000fe20000100800 */
[----:B------:R-:W-:Y:S02]  /*11a0*/  CS2R R224, SRZ ;  /* 0x0000000000e07805 */ /* 0x000fe4000001ff00 */
        /* <DEDUP_REMOVED lines=15> */
[----:B0-----:R-:W-:Y:S02]  /*12a0*/  ISETP.GE.AND P0, PT, R2, 0x1, PT ;  /* 0x000000010200780c */ /* 0x001fe40003f06270 */
        /* <DEDUP_REMOVED lines=47> */
[----:B------:R-:W-:Y:S01]  /*15a0*/  IMAD.MOV.U32 R3, RZ, RZ, RZ ;  /* 0x000000ffff037224 */ /* 0x000fe200078e00ff */
[----:B------:R-:W-:Y:S02]  /*15b0*/  CS2R R24, SRZ ;  /* 0x0000000000187805 */ /* 0x000fe4000001ff00 */
[----:B------:R-:W-:Y:S01]  /*15c0*/  CS2R R26, SRZ ;  /* 0x00000000001a7805 */ /* 0x000fe2000001ff00 */
[----:B------:R-:W-:Y:S01]  /*15d0*/  STL [R1+0x3fc], RZ ;  /* 0x0003fcff01007387 */ /* 0x000fe20000100800 */
[----:B------:R-:W-:-:S02]  /*15e0*/  CS2R R28, SRZ ;  /* 0x00000000001c7805 */ /* 0x000fc4000001ff00 */
[----:B------:R-:W-:Y:S02]  /*15f0*/  CS2R R30, SRZ ;  /* 0x00000000001e7805 */ /* 0x000fe4000001ff00 */
[----:B------:R-:W-:Y:S01]  /*1600*/  CS2R R32, SRZ ;  /* 0x0000000000207805 */ /* 0x000fe2000001ff00 */
[----:B------:R-:W-:Y:S01]  /*1610*/  STL [R1+0x3f8], RZ ;  /* 0x0003f8ff01007387 */ /* 0x000fe20000100800 */
[----:B------:R-:W-:Y:S02]  /*1620*/  CS2R R34, SRZ ;  /* 0x0000000000227805 */ /* 0x000fe4000001ff00 */
        /* <DEDUP_REMOVED lines=76> */
[----:B------:R-:W-:Y:S01]  /*1af0*/  CS2R R150, SRZ ;  /* 0x0000000000967805 */ /* 0x000fe2000001ff00 */
[----:B------:R-:W-:Y:S04]  /*1b00*/  STL [R1+0x3a8], RZ ;  /* 0x0003a8ff01007387 */ /* 0x000fe80000100800 */
        /* <DEDUP_REMOVED lines=106> */
[----:B------:R-:W-:Y:S04]  /*21b0*/  STL [R1], RZ ;  /* 0x000000ff01007387 */ /* 0x000fe80000100800 */
        /* <DEDUP_REMOVED lines=39> */
[----:B------:R-:W-:Y:S01]  /*2430*/  STL [R1+0xa0], RZ ;  /* 0x0000a0ff01007387 */ /* 0x000fe20000100800 */
[----:B------:R-:W0:Y:S03]  /*2440*/  S2R R0, SR_TID.X ;  /* 0x0000000000007919 */ /* 0x000e260000002100 */
        /* <DEDUP_REMOVED lines=8> */
[----:B0-----:R-:W-:-:S03]  /*24d0*/  LOP3.LUT R0, R0, 0x80, RZ, 0xc0, !PT ;  /* 0x0000008000007812 */ /* 0x001fc600078ec0ff */
[----:B------:R-:W-:Y:S01]  /*24e0*/  STL [R1+0xc4], RZ ;  /* 0x0000c4ff01007387 */ /* 0x000fe20000100800 */
[----:B------:R-:W-:-:S03]  /*24f0*/  SHF.R.U32.HI R0, RZ, 0x7, R0 ;  /* 0x00000007ff007819 */ /* 0x000fc60000011600 */
        /* <DEDUP_REMOVED lines=33> */
[----:B------:R-:W0:Y:S04]  /*2710*/  SHFL.IDX PT, R0, R0, RZ, 0x1f ;  /* 0x00001fff00007589 */ /* 0x000e2800000e0000 */
[----:B------:R2:W-:Y:S04]  /*2720*/  STL [R1+0x14c], RZ ;  /* 0x00014cff01007387 */ /* 0x0005e80000100800 */
[----:B------:R2:W-:Y:S04]  /*2730*/  STL [R1+0x150], RZ ;  /* 0x000150ff01007387 */ /* 0x0005e80000100800 */
[----:B------:R2:W-:Y:S04]  /*2740*/  STL [R1+0x154], RZ ;  /* 0x000154ff01007387 */ /* 0x0005e80000100800 */
[----:B------:R2:W-:Y:S04]  /*2750*/  STL [R1+0x158], RZ ;  /* 0x000158ff01007387 */ /* 0x0005e80000100800 */
[----:B------:R2:W-:Y:S04]  /*2760*/  STL [R1+0x15c], RZ ;  /* 0x00015cff01007387 */ /* 0x0005e80000100800 */
[----:B------:R2:W-:Y:S01]  /*2770*/  STL [R1+0x160], RZ ;  /* 0x000160ff01007387 */ /* 0x0005e20000100800 */
[----:B0-----:R-:W-:Y:S01]  /*2780*/  R2UR UR12, R0 ;  /* 0x00000000000c72ca */ /* 0x001fe200000e0000 */
[----:B------:R-:W-:-:S02]  /*2790*/  IMAD.U32 R0, RZ, RZ, UR4 ;  /* 0x00000004ff007e24 */ /* 0x000fc4000f8e00ff */
[----:B------:R2:W-:Y:S04]  /*27a0*/  STL [R1+0x164], RZ ;  /* 0x000164ff01007387 */ /* 0x0005e80000100800 */
[----:B------:R2:W-:Y:S04]  /*27b0*/  STL [R1+0x168], RZ ;  /* 0x000168ff01007387 */ /* 0x0005e80000100800 */
[----:B------:R2:W-:Y:S02]  /*27c0*/  STL [R1+0x16c], RZ ;  /* 0x00016cff01007387 */ /* 0x0005e40000100800 */
[----:B------:R-:W-:-:S02]  /*27d0*/  ULEA.HI UR11, UR12, UR12, URZ, 0x1 ;  /* 0x0000000c0c0b7291 */ /* 0x000fc4000f8f083f */
[----:B------:R2:W-:Y:S02]  /*27e0*/  STL [R1+0x170], RZ ;  /* 0x000170ff01007387 */ /* 0x0005e40000100800 */
[----:B------:R-:W-:Y:S02]  /*27f0*/  ULOP3.LUT UR14, UR11, 0xffffe, URZ, 0xc0, !UPT ;  /* 0x000ffffe0b0e7892 */ /* 0x000fe4000f8ec03f */
[----:B------:R2:W-:Y:S01]  /*2800*/  STL [R1+0x174], RZ ;  /* 0x000174ff01007387 */ /* 0x0005e20000100800 */
[----:B-1----:R-:W-:Y:S02]  /*2810*/  ULEA UR11, UR17, UR16, 0x18 ;  /* 0x00000010110b7291 */ /* 0x002fe4000f8ec03f */
[----:B------:R-:W-:Y:S01]  /*2820*/  UIADD3 UR14, UR12, -UR14, URZ ;  /* 0x8000000e0c0e7290 */ /* 0x000fe2000fffe03f */
[----:B------:R2:W-:Y:S03]  /*2830*/  STL [R1+0x178], RZ ;  /* 0x000178ff01007387 */ /* 0x0005e60000100800 */
[----:B------:R-:W-:Y:S01]  /*2840*/  ULEA UR14, UR14, UR11, 0xc ;  /* 0x0000000b0e0e7291 */ /* 0x000fe2000f8e603f */
[----:B------:R2:W-:Y:S03]  /*2850*/  STL [R1+0x17c], RZ ;  /* 0x00017cff01007387 */ /* 0x0005e60000100800 */
[----:B------:R-:W-:Y:S01]  /*2860*/  UIADD3 UR14, UR14, 0x180, URZ ;  /* 0x000001800e0e7890 */ /* 0x000fe2000fffe03f */
[----:B------:R2:W-:Y:S03]  /*2870*/  STL [R1+0x180], RZ ;  /* 0x000180ff01007387 */ /* 0x0005e60000100800 */
[----:B------:R-:W-:Y:S01]  /*2880*/  USHF.R.U32.HI UR12, URZ, 0x4, UR14 ;  /* 0x000000043f0c7899 */ /* 0x000fe2000801160e */
[----:B------:R2:W-:Y:S02]  /*2890*/  STL [R1+0x184], RZ ;  /* 0x000184ff01007387 */ /* 0x0005e40000100800 */
[----:B------:R-:W-:Y:S01]  /*28a0*/  UMOV UR14, UR5 ;  /* 0x00000005000e7c82 */ /* 0x000fe20008000000 */
[----:B------:R-:W-:Y:S01]  /*28b0*/  ULOP3.LUT UR12, UR12, 0x3fff, URZ, 0xc0, !UPT ;  /* 0x00003fff0c0c7892 */ /* 0x000fe2000f8ec03f */
[----:B------:R2:W-:Y:S04]  /*28c0*/  STL [R1+0x188], RZ ;  /* 0x000188ff01007387 */ /* 0x0005e80000100800 */
        /* <DEDUP_REMOVED lines=28> */
[----:B------:R2:W-:Y:S01]  /*2a90*/  STL [R1+0x1fc], RZ ;  /* 0x0001fcff01007387 */ /* 0x0005e20000100800 */
[----:B------:R-:W-:Y:S05]  /*2aa0*/  @!P0 BRA `(.L_x_13) ;  /* 0x0000004000c08947 */ /* 0x000fea0003800000 */
[----:B------:R-:W-:-:S06]  /*2ab0*/  UISETP.NE.AND UP0, UPT, UR23, 0x3, UPT ;  /* 0x000000031700788c */ /* 0x000fcc000bf05270 */
[----:B------:R-:W-:-:S13]  /*2ac0*/  PLOP3.LUT P1, PT, PT, PT, UP0, 0x80, 0x0 ;  /* 0x000000000000781c */ /* 0x000fda0003f2f008 */
[----:B------:R-:W-:Y:S05]  /*2ad0*/  @!P1 BRA `(.L_x_14) ;  /* 0x0000000000049947 */ /* 0x000fea0003800000 */
[----:B------:R-:W-:Y:S01]  /*2ae0*/  BPT.TRAP 0x1 ;  /* 0x000000040000795c */ /* 0x000fe20000300000 */
.L_x_14:
[----:B------:R-:W-:Y:S01]  /*2af0*/  ULEA UR6, UR5, UR11, 0x3 ;  /* 0x0000000b05067291 */ /* 0x000fe2000f8e183f */
[----:B------:R-:W-:-:S05]  /*2b00*/  IMAD.U32 R0, RZ, RZ, UR4 ;  /* 0x00000004ff007e24 */ /* 0x000fca000f8e00ff */
[----:B------:R-:W-:-:S04]  /*2b10*/  SHF.L.U32 R0, R0, 0x1f, RZ ;  /* 0x0000001f00007819 */ /* 0x000fc800000006ff */
[----:B------:R0:W1:Y:S01]  /*2b20*/  SYNCS.PHASECHK.TRANS64.TRYWAIT P0, [UR6], R0 ;  /* 0x00000000ff0075a7 */ /* 0x0000620008000146 */
[----:B------:R-:W-:Y:S05]  /*2b30*/  @!P1 BRA `(.L_x_15) ;  /* 0x0000000000049947 */ /* 0x000fea0003800000 */
[----:B------:R-:W-:Y:S01]  /*2b40*/  BPT.TRAP 0x1 ;  /* 0x000000040000795c */ /* 0x000fe20000300000 */
.L_x_15:
[----:B-1----:R-:W-:Y:S05]  /*2b50*/  @P0 BRA `(.L_x_16) ;  /* 0x0000000000080947 */ /* 0x002fea0003800000 */
[----:B------:R-:W1:Y:S02]  /*2b60*/  SYNCS.PHASECHK.TRANS64.TRYWAIT P0, [UR6], R0 ;  /* 0x00000000ff0075a7 */ /* 0x000e640008000146 */
[----:B-1----:R-:W-:Y:S05]  /*2b70*/  @!P0 BRA `(.L_x_17) ;  /* 0x0000022400e08947 */ /* 0x002fea0003800000 */
.L_x_16:
[----:B------:R-:W-:Y:S01]  /*2b80*/  UIADD3 UR6, UR11, 0x1c180, URZ ;  /* 0x0001c1800b067890 */ /* 0x000fe2000fffe03f */
[----:B------:R-:W-:Y:S01]  /*2b90*/  WARPGROUP.ARRIVE ;  /* 0x00000000000079c5 */ /* 0x000fe20000000000 */
[----:B------:R-:W-:Y:S02]  /*2ba0*/  ULOP3.LUT UR7, UR12, 0x10000, URZ, 0xfc, !UPT ;  /* 0x000100000c077892 */ /* 0x000fe4000f8efc3f */
[----:B------:R-:W-:Y:S02]  /*2bb0*/  USHF.R.U32.HI UR6, URZ, 0x4, UR6 ;  /* 0x000000043f067899 */ /* 0x000fe40008011606 */
[----:B------:R-:W-:Y:S02]  /*2bc0*/  ULEA UR7, UR5, UR7, 0xa ;  /* 0x0000000705077291 */ /* 0x000fe4000f8e503f */
[----:B------:R-:W-:Y:S01]  /*2bd0*/  ULOP3.LUT UR6, UR6, 0x3fff, URZ, 0xc0, !UPT ;  /* 0x00003fff06067892 */ /* 0x000fe2000f8ec03f */
[----:B------:R-:W-:Y:S01]  /*2be0*/  UMOV UR17, 0x80000020 ;  /* 0x8000002000117882 */ /* 0x000fe20000000000 */
[----:B------:R-:W-:-:S02]  /*2bf0*/  UMOV UR19, 0x80000020 ;  /* 0x8000002000137882 */ /* 0x000fc40000000000 */
[----:B------:R-:W-:Y:S01]  /*2c00*/  ULOP3.LUT UR6, UR6, 0x10000, URZ, 0xfc, !UPT ;  /* 0x0001000006067892 */ /* 0x000fe2000f8efc3f */
[----:B------:R-:W-:-:S03]  /*2c10*/  UMOV UR16, UR7 ;  /* 0x0000000700107c82 */ /* 0x000fc60008000000 */
[----:B------:R-:W-:-:S03]  /*2c20*/  ULEA UR8, UR5, UR6, 0xa ;  /* 0x0000000605087291 */ /* 0x000fc6000f8e503f */
[----:B------:R-:W-:-:S04]  /*2c30*/  UMOV UR6, 0x2 ;  /* 0x0000000200067882 */ /* 0x000fc80000000000 */
[----:B------:R-:W-:Y:S02]  /*2c40*/  UMOV UR18, UR8 ;  /* 0x0000000800127c82 */ /* 0x000fe40008000000 */
[----:B------:R-:W-:Y:S01]  /*2c50*/  QGMMA.64x256x32.F32.E5M2.E4M3 R24, gdesc[UR16], RZ, !UPT, gsb0 ;  /* 0x03e00000101879f3 */ /* 0x000fe2000c0018ff */
[----:B------:R-:W-:Y:S01]  /*2c60*/  UIADD3 UR16, UR7, 0x200, URZ ;  /* 0x0000020007107890 */ /* 0x000fe2000fffe03f */
[----:B------:R-:W-:Y:S01]  /*2c70*/  UMOV UR17, 0x80000020 ;  /* 0x8000002000117882 */ /* 0x000fe20000000000 */
[----:B------:R-:W-:Y:S02]  /*2c80*/  WARPGROUP.DEPBAR.LE gsb0, 0x0 ;  /* 0x00008000000079c5 */ /* 0x000fe40000010000 */
[----:B------:R-:W-:Y:S04]  /*2c90*/  STL.64 [R1], R24 ;  /* 0x0000001801007387 */ /* 0x000fe80000100a00 */
[----:B------:R-:W-:Y:S04]  /*2ca0*/  STL.64 [R1+0x8], R26 ;  /* 0x0000081a01007387 */ /* 0x000fe80000100a00 */
        /* <DEDUP_REMOVED lines=61> */
[----:B------:R3:W-:Y:S02]  /*3080*/  STL.64 [R1+0x1f8], R150 ;  /* 0x0001f89601007387 */ /* 0x0007e40000100a00 */
[----:B---3--:R-:W-:-:S06]  /*3090*/  WARPGROUP.ARRIVE ;  /* 0x00000000000079c5 */ /* 0x008fcc0000000000 */
[----:B------:R-:W-:Y:S03]  /*30a0*/  QGMMA.64x256x32.F32.E5M2.E4M3 R24, gdesc[UR16], RZ, !UPT, gsb0 ;  /* 0x03e00000101879f3 */ /* 0x000fe6000c0018ff */
[----:B------:R-:W-:Y:S02]  /*30b0*/  WARPGROUP.DEPBAR.LE gsb0, 0x0 ;  /* 0x00008000000079c5 */ /* 0x000fe40000010000 */
        /* <DEDUP_REMOVED lines=21> */
[----:B------:R3:W-:Y:S04]  /*3210*/  STL.64 [R1+0x470], R108 ;  /* 0x0004706c01007387 */ /* 0x0007e80000100a00 */
        /* <DEDUP_REMOVED lines=70> */
[----:B---3--:R-:W3:Y:S04]  /*3680*/  LDL.LU.64 R108, [R1] ;  /* 0x00000000016c7983 */ /* 0x008ee80000300a00 */
[----:B------:R-:W3:Y:S04]  /*3690*/  LDL.LU.64 R110, [R1+0x8] ;  /* 0x00000800016e7983 */ /* 0x000ee80000300a00 */
        /* <DEDUP_REMOVED lines=61> */
[----:B------:R-:W3:Y:S01]  /*3a70*/  LDL.LU.64 R234, [R1+0x1f8] ;  /* 0x0001f80001ea7983 */ /* 0x000ee20000300a00 */
[----:B------:R-:W-:-:S02]  /*3a80*/  UIADD3 UR16, UR7, 0x2, URZ ;  /* 0x0000000207107890 */ /* 0x000fc4000fffe03f */
[----:B------:R-:W-:Y:S01]  /*3a90*/  UIADD3 UR18, UR8, 0x2, URZ ;  /* 0x0000000208127890 */ /* 0x000fe2000fffe03f */
[----:B------:R-:W-:Y:S01]  /*3aa0*/  STL [R1+0x338], RZ ;  /* 0x000338ff01007387 */ /* 0x000fe20000100800 */
[----:B------:R-:W-:Y:S01]  /*3ab0*/  UMOV UR17, 0x80000020 ;  /* 0x8000002000117882 */ /* 0x000fe20000000000 */
[----:B------:R-:W-:Y:S02]  /*3ac0*/  UMOV UR19, 0x80000020 ;  /* 0x8000002000137882 */ /* 0x000fe40000000000 */
        /* <DEDUP_REMOVED lines=25> */
[----:B---3--:R-:W-:-:S06]  /*3c60*/  WARPGROUP.ARRIVE ;  /* 0x00000000000079c5 */ /* 0x008fcc0000000000 */
[----:B------:R-:W-:Y:S03]  /*3c70*/  QGMMA.64x256x32.F32.E5M2.E4M3 R108, gdesc[UR16], R108, gsb0 ;  /* 0x03e00000106c79f3 */ /* 0x000fe6000800186c */
[----:B------:R-:W-:Y:S02]  /*3c80*/  WARPGROUP.DEPBAR.LE gsb0, 0x0 ;  /* 0x00008000000079c5 */ /* 0x000fe40000010000 */
[----:B------:R-:W-:Y:S01]  /*3c90*/  STL.64 [R1], R108 ;  /* 0x0000006c01007387 */ /* 0x000fe20000100a00 */
[----:B------:R-:W-:Y:S01]  /*3ca0*/  UIADD3 UR16, UR7, 0x202, URZ ;  /* 0x0000020207107890 */ /* 0x000fe2000fffe03f */
[----:B------:R-:W-:Y:S02]  /*3cb0*/  IMAD.MOV.U32 R2, RZ, RZ, R234 ;  /* 0x000000ffff027224 */ /* 0x000fe400078e00ea */
[----:B------:R-:W-:Y:S01]  /*3cc0*/  STL.64 [R1+0x8], R110 ;  /* 0x0000086e01007387 */ /* 0x000fe20000100a00 */
[----:B------:R-:W-:Y:S01]  /*3cd0*/  UMOV UR17, 0x80000020 ;  /* 0x8000002000117882 */ /* 0x000fe20000000000 */
[----:B------:R-:W-:Y:S01]  /*3ce0*/  ULDC UR7, c[0x0][0x50c] ;  /* 0x0001430000077ab9 */ /* 0x000fe20000000800 */
[----:B01----:R-:W-:Y:S01]  /*3cf0*/  IMAD.MOV.U32 R0, RZ, RZ, R235 ;  /* 0x000000ffff007224 */ /* 0x003fe200078e00eb */
        /* <DEDUP_REMOVED lines=62> */
[----:B0-----:R-:W3:Y:S04]  /*40e0*/  LDL.LU.64 R150, [R1+0x518] ;  /* 0x0005180001967983 */ /* 0x001ee80000300a00 */
        /* <DEDUP_REMOVED lines=21> */
[----:B------:R-:W-:Y:S01]  /*4240*/  UISETP.NE.AND UP0, UPT, UR7, 0x2, UPT ;  /* 0x000000020700788c */ /* 0x000fe2000bf05270 */
[----:B------:R-:W-:-:S02]  /*4250*/  CS2R R236, SRZ ;  /* 0x0000000000ec7805 */ /* 0x000fc4000001ff00 */
[----:B-1----:R-:W-:Y:S01]  /*4260*/  CS2R R234, SRZ ;  /* 0x0000000000ea7805 */ /* 0x002fe2000001ff00 */
[----:B------:R0:W-:Y:S01]  /*4270*/  STL [R1+0x2d0], RZ ;  /* 0x0002d0ff01007387 */ /* 0x0001e20000100800 */
[----:B------:R-:W-:Y:S01]  /*4280*/  USEL UR7, URZ, 0x1, UP0 ;  /* 0x000000013f077887 */ /* 0x000fe20008000000 */
[----:B------:R-:W-:Y:S02]  /*4290*/  CS2R R232, SRZ ;  /* 0x0000000000e87805 */ /* 0x000fe4000001ff00 */
[----:B------:R-:W-:Y:S01]  /*42a0*/  CS2R R230, SRZ ;  /* 0x0000000000e67805 */ /* 0x000fe2000001ff00 */
[----:B------:R0:W-:Y:S01]  /*42b0*/  STL [R1+0x2cc], RZ ;  /* 0x0002ccff01007387 */ /* 0x0001e20000100800 */
[----:B------:R-:W-:Y:S02]  /*42c0*/  CS2R R228, SRZ ;  /* 0x0000000000e47805 */ /* 0x000fe4000001ff00 */
[----:B------:R-:W-:Y:S02]  /*42d0*/  CS2R R226, SRZ ;  /* 0x0000000000e27805 */ /* 0x000fe4000001ff00 */
[----:B------:R-:W-:Y:S01]  /*42e0*/  ISETP.NE.AND P0, PT, RZ, UR7, PT ;  /* 0x00000007ff007c0c */ /* 0x000fe2000bf05270 */
[----:B------:R0:W-:Y:S01]  /*42f0*/  STL [R1+0x2c8], RZ ;  /* 0x0002c8ff01007387 */ /* 0x0001e20000100800 */
[----:B------:R-:W-:-:S02]  /*4300*/  CS2R R224, SRZ ;  /* 0x0000000000e07805 */ /* 0x000fc4000001ff00 */
[----:B------:R-:W-:Y:S02]  /*4310*/  CS2R R222, SRZ ;  /* 0x0000000000de7805 */ /* 0x000fe4000001ff00 */
[----:B------:R-:W-:Y:S01]  /*4320*/  CS2R R220, SRZ ;  /* 0x0000000000dc7805 */ /* 0x000fe2000001ff00 */
[----:B------:R0:W-:Y:S01]  /*4330*/  STL [R1+0x2c4], RZ ;  /* 0x0002c4ff01007387 */ /* 0x0001e20000100800 */
[----:B------:R-:W-:Y:S02]  /*4340*/  CS2R R218, SRZ ;  /* 0x0000000000da7805 */ /* 0x000fe4000001ff00 */
[----:B------:R-:W-:Y:S02]  /*4350*/  CS2R R216, SRZ ;  /* 0x0000000000d87805 */ /* 0x000fe4000001ff00 */
[----:B------:R-:W-:Y:S01]  /*4360*/  CS2R R214, SRZ ;  /* 0x0000000000d67805 */ /* 0x000fe2000001ff00 */
        /* <DEDUP_REMOVED lines=54> */
[----:B------:R-:W-:Y:S01]  /*46d0*/  CS2R R4, SRZ ;  /* 0x0000000000047805 */ /* 0x000fe2000001ff00 */
[----:B------:R-:W-:Y:S01]  /*46e0*/  IMAD.MOV.U32 R3, RZ, RZ, RZ ;  /* 0x000000ffff037224 */ /* 0x000fe200078e00ff */
        /* <DEDUP_REMOVED lines=35> */
[----:B---3--:R-:W-:-:S06]  /*4920*/  WARPGROUP.ARRIVE ;  /* 0x00000000000079c5 */ /* 0x008fcc0000000000 */
[----:B------:R-:W-:Y:S03]  /*4930*/  QGMMA.64x256x32.F32.E5M2.E4M3 R24, gdesc[UR16], R24, gsb0 ;  /* 0x03e00000101879f3 */ /* 0x000fe60008001818 */
[----:B------:R-:W-:Y:S02]  /*4940*/  WARPGROUP.DEPBAR.LE gsb0, 0x0 ;  /* 0x00008000000079c5 */ /* 0x000fe40000010000 */
[----:B0-----:R-:W-:Y:S05]  /*4950*/  @!P0 BRA `(.L_x_18) ;  /* 0x0000002000f88947 */ /* 0x001fea0003800000 */
[----:B------:R-:W3:Y:S04]  /*4960*/  LDL R3, [R1] ;  /* 0x0000000001037983 */ /* 0x000ee80000100800 */
[----:B------:R-:W4:Y:S04]  /*4970*/  LDL R4, [R1+0x4] ;  /* 0x0000040001047983 */ /* 0x000f280000100800 */
[----:B------:R-:W5:Y:S04]  /*4980*/  LDL R5, [R1+0x8] ;  /* 0x0000080001057983 */ /* 0x000f680000100800 */
[----:B------:R-:W2:Y:S04]  /*4990*/  LDL R6, [R1+0xc] ;  /* 0x00000c0001067983 */ /* 0x000ea80000100800 */
        /* <DEDUP_REMOVED lines=101> */
[----:B------:R0:W-:Y:S04]  /*4ff0*/  STL [R1+0x4bc], R131 ;  /* 0x0004bc8301007387 */ /* 0x0001e80000100800 */
[----:B0-----:R-:W2:Y:S04]  /*5000*/  LDL R131, [R1+0x1a4] ;  /* 0x0001a40001837983 */ /* 0x001ea80000100800 */
        /* <DEDUP_REMOVED lines=39> */
[----:B0-----:R-:W2:Y:S01]  /*5280*/  LDL R151, [R1+0x1f4] ;  /* 0x0001f40001977983 */ /* 0x001ea20000100800 */
[----:B------:R-:W-:-:S01]  /*5290*/  FADD R2, RZ, R2 ;  /* 0x00000002ff027221 */ /* 0x000fc20000000000 */
[----:B------:R-:W-:Y:S01]  /*52a0*/  FADD R0, RZ, R0 ;  /* 0x00000000ff007221 */ /* 0x000fe20000000000 */
[----:B---3--:R-:W-:-:S01]  /*52b0*/  FADD R3, RZ, R3 ;  /* 0x00000003ff037221 */ /* 0x008fc20000000000 */
[----:B----4-:R-:W-:Y:S01]  /*52c0*/  FADD R4, RZ, R4 ;  /* 0x00000004ff047221 */ /* 0x010fe20000000000 */
[----:B-----5:R-:W-:-:S01]  /*52d0*/  FADD R5, RZ, R5 ;  /* 0x00000005ff057221 */ /* 0x020fc20000000000 */
[----:B--2---:R-:W-:Y:S01]  /*52e0*/  FADD R6, RZ, R6 ;  /* 0x00000006ff067221 */ /* 0x004fe20000000000 */
[----:B------:R-:W-:-:S01]  /*52f0*/  FADD R7, RZ, R7 ;  /* 0x00000007ff077221 */ /* 0x000fc20000000000 */
[----:B------:R-:W-:Y:S01]  /*5300*/  FADD R8, RZ, R8 ;  /* 0x00000008ff087221 */ /* 0x000fe20000000000 */
        /* <DEDUP_REMOVED lines=13> */
[----:B------:R-:W2:Y:S01]  /*53e0*/  LDL.LU R131, [R1+0x4bc] ;  /* 0x0004bc0001837983 */ /* 0x000ea20000300800 */
        /* <DEDUP_REMOVED lines=13> */
[----:B------:R-:W3:Y:S01]  /*54c0*/  LDL.LU R132, [R1+0x4b8] ;  /* 0x0004b80001847983 */ /* 0x000ee20000300800 */
        /* <DEDUP_REMOVED lines=16> */
[----:B------:R0:W-:Y:S01]  /*55d0*/  STL [R1+0x200], R133 ;  /* 0x0002008501007387 */ /* 0x0001e20000100800 */
        /* <DEDUP_REMOVED lines=9> */
[----:B0-----:R-:W4:Y:S01]  /*5670*/  LDL.LU R133, [R1+0x4b4] ;  /* 0x0004b40001857983 */ /* 0x001f220000300800 */
[----:B------:R-:W-:-:S01]  /*5680*/  FADD R184, RZ, R184 ;  /* 0x000000b8ffb87221 */ /* 0x000fc20000000000 */
[----:B------:R-:W-:Y:S01]  /*5690*/  FADD R185, RZ, R185 ;  /* 0x000000b9ffb97221 */ /* 0x000fe20000000000 */
[----:B------:R-:W-:-:S01]  /*56a0*/  FADD R186, RZ, R186 ;  /* 0x000000baffba7221 */ /* 0x000fc20000000000 */
        /* <DEDUP_REMOVED lines=10> */
[----:B0-----:R-:W5:Y:S01]  /*5750*/  LDL.LU R134, [R1+0x4b0] ;  /* 0x0004b00001867983 */ /* 0x001f620000300800 */
        /* <DEDUP_REMOVED lines=52> */
[----:B0-----:R-:W5:Y:S04]  /*5aa0*/  LDL.LU R138, [R1+0x4a0] ;  /* 0x0004a000018a7983 */ /* 0x001f680000300800 */
[----:B------:R0:W-:Y:S01]  /*5ab0*/  STL [R1+0x218], R139 ;  /* 0x0002188b01007387 */ /* 0x0001e20000100800 */
[----:B------:R-:W-:-:S03]  /*5ac0*/  FADD R140, RZ, R140 ;  /* 0x0000008cff8c7221 */ /* 0x000fc60000000000 */
        /* <DEDUP_REMOVED lines=34> */
[----:B------:R0:W-:Y:S04]  /*5cf0*/  STL [R1+0x248], R151 ;  /* 0x0002489701007387 */ /* 0x0001e80000100800 */
[----:B0-----:R-:W5:Y:S04]  /*5d00*/  LDL.LU R151, [R1+0x46c] ;  /* 0x00046c0001977983 */ /* 0x001f680000300800 */
[----:B------:R0:W-:Y:S04]  /*5d10*/  STL [R1+0x24c], R2 ;  /* 0x00024c0201007387 */ /* 0x0001e80000100800 */
[----:B------:R1:W-:Y:S01]  /*5d20*/  STL [R1+0x250], R0 ;  /* 0x0002500001007387 */ /* 0x0003e20000100800 */
[----:B0-----:R-:W-:-:S01]  /*5d30*/  FADD R2, RZ, R24 ;  /* 0x00000018ff027221 */ /* 0x001fc20000000000 */
[----:B-1----:R-:W-:-:S04]  /*5d40*/  FADD R0, RZ, R25 ;  /* 0x00000019ff007221 */ /* 0x002fc80000000000 */
        /* <DEDUP_REMOVED lines=211> */
[----:B--2---:R-:W-:-:S04]  /*6a80*/  FADD R0, RZ, R131 ;  /* 0x00000083ff007221 */ /* 0x004fc80000000000 */
[----:B------:R3:W-:Y:S04]  /*6a90*/  STL [R1+0x3fc], R2 ;  /* 0x0003fc0201007387 */ /* 0x0007e80000100800 */
[----:B------:R4:W-:Y:S01]  /*6aa0*/  STL [R1+0x400], R0 ;  /* 0x0004000001007387 */ /* 0x0009e20000100800 */
[----:B---3--:R-:W-:-:S01]  /*6ab0*/  FADD R2, RZ, R132 ;  /* 0x00000084ff027221 */ /* 0x008fc20000000000 */
[----:B----4-:R-:W-:-:S04]  /*6ac0*/  FADD R0, RZ, R133 ;  /* 0x00000085ff007221 */ /* 0x010fc80000000000 */
[----:B------:R5:W-:Y:S04]  /*6ad0*/  STL [R1+0x404], R2 ;  /* 0x0004040201007387 */ /* 0x000be80000100800 */
[----:B------:R0:W-:Y:S01]  /*6ae0*/  STL [R1+0x408], R0 ;  /* 0x0004080001007387 */ /* 0x0001e20000100800 */
[----:B-----5:R-:W-:-:S01]  /*6af0*/  FADD R2, RZ, R134 ;  /* 0x00000086ff027221 */ /* 0x020fc20000000000 */
[----:B0-----:R-:W-:-:S04]  /*6b00*/  FADD R0, RZ, R135 ;  /* 0x00000087ff007221 */ /* 0x001fc80000000000 */
        /* <DEDUP_REMOVED lines=34> */
[----:B------:R-:W-:-:S05]  /*6d30*/  UMOV UR6, URZ ;  /* 0x0000003f00067c82 */ /* 0x000fca0008000000 */
.L_x_18:
[----:B------:R-:W-:-:S04]  /*6d40*/  UIADD3 UR14, UR5, 0x1, URZ ;  /* 0x00000001050e7890 */ /* 0x000fc8000fffe03f */
[----:B------:R-:W-:-:S04]  /*6d50*/  UISETP.NE.AND UP0, UPT, UR14, 0x7, UPT ;  /* 0x000000070e00788c */ /* 0x000fc8000bf05270 */
[----:B------:R-:W-:Y:S02]  /*6d60*/  USEL UR8, URZ, 0x1, UP0 ;  /* 0x000000013f087887 */ /* 0x000fe40008000000 */
[----:B------:R-:W-:Y:S02]  /*6d70*/  USEL UR14, UR14, URZ, UP0 ;  /* 0x0000003f0e0e7287 */ /* 0x000fe40008000000 */
[----:B------:R-:W-:-:S06]  /*6d80*/  ULOP3.LUT UR8, UR4, UR8, URZ, 0x3c, !UPT ;  /* 0x0000000804087292 */ /* 0x000fcc000f8e3c3f */
[----:B0-----:R-:W-:Y:S01]  /*6d90*/  IMAD.U32 R0, RZ, RZ, UR8 ;  /* 0x00000008ff007e24 */ /* 0x001fe2000f8e00ff */
[----:B------:R-:W-:-:S06]  /*6da0*/  UMOV UR8, 0x1 ;  /* 0x0000000100087882 */ /* 0x000fcc0000000000 */
.L_x_13:
[----:B------:R-:W-:-:S04]  /*6db0*/  UISETP.LT.AND UP0, UPT, UR9, 0x1, UPT ;  /* 0x000000010900788c */ /* 0x000fc8000bf01270 */
[----:B------:R-:W-:-:S04]  /*6dc0*/  USEL UR16, UR9, 0x1, UP0 ;  /* 0x0000000109107887 */ /* 0x000fc80008000000 */
[----:B------:R-:W-:-:S04]  /*6dd0*/  UIADD3 UR16, UR9, -UR16, URZ ;  /* 0x8000001009107290 */ /* 0x000fc8000fffe03f */
[----:B------:R-:W-:-:S06]  /*6de0*/  UISETP.GE.AND UP0, UPT, UR16, 0x1, UPT ;  /* 0x000000011000788c */ /* 0x000fcc000bf06270 */
[----:B------:R-:W-:-:S13]  /*6df0*/  PLOP3.LUT P0, PT, PT, PT, UP0, 0x80, 0x0 ;  /* 0x000000000000781c */ /* 0x000fda0003f0f008 */
[----:B------:R-:W-:Y:S05]  /*6e00*/  @!P0 BRA `(.L_x_19) ;  /* 0x0000006000508947 */ /* 0x000fea0003800000 */
[----:B------:R-:W-:Y:S01]  /*6e10*/  UMOV UR24, UR16 ;  /* 0x0000001000187c82 */ /* 0x000fe20008000000 */
[----:B------:R-:W-:Y:S01]  /*6e20*/  UMOV UR25, UR5 ;  /* 0x0000000500197c82 */ /* 0x000fe20008000000 */
[----:B------:R-:W-:-:S05]  /*6e30*/  ULDC UR26, c[0x0][0x50c] ;  /* 0x00014300001a7ab9 */ /* 0x000fca0000000800 */
.L_x_27:
[----:B------:R-:W-:-:S06]  /*6e40*/  UISETP.NE.AND UP0, UPT, UR23, 0x3, UPT ;  /* 0x000000031700788c */ /* 0x000fcc000bf05270 */
[----:B------:R-:W-:-:S13]  /*6e50*/  PLOP3.LUT P1, PT, PT, PT, UP0, 0x80, 0x0 ;  /* 0x000000000000781c */ /* 0x000fda0003f2f008 */
[----:B0-----:R-:W-:Y:S05]  /*6e60*/  @!P1 BRA `(.L_x_20) ;  /* 0x0000000000049947 */ /* 0x001fea0003800000 */
[----:B------:R-:W-:Y:S01]  /*6e70*/  BPT.TRAP 0x1 ;  /* 0x000000040000795c */ /* 0x000fe20000300000 */
.L_x_20:
[----:B------:R-:W0:Y:S01]  /*6e80*/  S2UR UR16, SR_CgaCtaId ;  /* 0x00000000001079c3 */ /* 0x000e220000008800 */
[----:B------:R-:W-:Y:S01]  /*6e90*/  UMOV UR11, 0x400 ;  /* 0x00000400000b7882 */ /* 0x000fe20000000000 */
[----:B------:R-:W-:Y:S01]  /*6ea0*/  SHF.L.U32 R2, R0, 0x1f, RZ ;  /* 0x0000001f00027819 */ /* 0x000fe200000006ff */
[----:B0-----:R-:W-:-:S04]  /*6eb0*/  ULEA UR11, UR16, UR11, 0x18 ;  /* 0x0000000b100b7291 */ /* 0x001fc8000f8ec03f */
[----:B------:R-:W-:-:S09]  /*6ec0*/  ULEA UR16, UR14, UR11, 0x3 ;  /* 0x0000000b0e107291 */ /* 0x000fd2000f8e183f */
[----:B------:R0:W1:Y:S01]  /*6ed0*/  SYNCS.PHASECHK.TRANS64.TRYWAIT P0, [UR16], R2 ;  /* 0x00000002ff0075a7 */ /* 0x0000620008000150 */
[----:B------:R-:W-:Y:S05]  /*6ee0*/  @!P1 BRA `(.L_x_21) ;  /* 0x0000000000049947 */ /* 0x000fea0003800000 */
[----:B------:R-:W-:Y:S01]  /*6ef0*/  BPT.TRAP 0x1 ;  /* 0x000000040000795c */ /* 0x000fe20000300000 */
.L_x_21:
[----:B-1----:R-:W-:Y:S05]  /*6f00*/  @P0 BRA `(.L_x_22) ;  /* 0x0000000000080947 */ /* 0x002fea0003800000 */
[----:B------:R-:W1:Y:S02]  /*6f10*/  SYNCS.PHASECHK.TRANS64.TRYWAIT P0, [UR16], R2 ;  /* 0x00000002ff0075a7 */ /* 0x000e640008000150 */
[----:B-1----:R-:W-:Y:S05]  /*6f20*/  @!P0 BRA `(.L_x_23) ;  /* 0x000001e4000c8947 */ /* 0x002fea0003800000 */
.L_x_22:
        /* <DEDUP_REMOVED lines=64> */
[----:B-1----:R-:W3:Y:S04]  /*7330*/  LDL.LU.64 R108, [R1] ;  /* 0x00000000016c7983 */ /* 0x002ee80000300a00 */
        /* <DEDUP_REMOVED lines=64> */
[----:B------:R-:W-:Y:S02]  /*7740*/  UISETP.NE.AND UP0, UPT, UR7, URZ, UPT ;  /* 0x0000003f0700728c */ /* 0x000fe4000bf05270 */
[----:B------:R-:W-:Y:S02]  /*7750*/  USHF.R.U32.HI UR16, URZ, 0x4, UR16 ;  /* 0x000000043f107899 */ /* 0x000fe40008011610 */
[----:B------:R-:W-:Y:S02]  /*7760*/  USEL UR8, UR8, URZ, !UP0 ;  /* 0x0000003f08087287 */ /* 0x000fe4000c000000 */
[----:B------:R-:W-:Y:S02]  /*7770*/  ULOP3.LUT UR16, UR16, 0x3fff, URZ, 0xc0, !UPT ;  /* 0x00003fff10107892 */ /* 0x000fe4000f8ec03f */
[----:B------:R-:W-:Y:S02]  /*7780*/  UISETP.NE.U32.AND UP0, UPT, UR8, URZ, UPT ;  /* 0x0000003f0800728c */ /* 0x000fe4000bf05070 */
[----:B------:R-:W-:-:S02]  /*7790*/  ULOP3.LUT UR7, UR12, 0x10000, URZ, 0xfc, !UPT ;  /* 0x000100000c077892 */ /* 0x000fc4000f8efc3f */
[----:B------:R-:W-:Y:S02]  /*77a0*/  ULOP3.LUT UR8, UR16, 0x10000, URZ, 0xfc, !UPT ;  /* 0x0001000010087892 */ /* 0x000fe4000f8efc3f */
[----:B------:R-:W-:Y:S02]  /*77b0*/  ULEA UR7, UR14, UR7, 0xa ;  /* 0x000000070e077291 */ /* 0x000fe4000f8e503f */
[----:B------:R-:W-:Y:S01]  /*77c0*/  ULEA UR8, UR14, UR8, 0xa ;  /* 0x000000080e087291 */ /* 0x000fe2000f8e503f */
[----:B------:R-:W-:Y:S01]  /*77d0*/  UMOV UR17, 0x80000020 ;  /* 0x8000002000117882 */ /* 0x000fe20000000000 */
[----:B------:R-:W-:-:S03]  /*77e0*/  UMOV UR19, 0x80000020 ;  /* 0x8000002000137882 */ /* 0x000fc60000000000 */
[----:B------:R-:W-:Y:S02]  /*77f0*/  UMOV UR16, UR7 ;  /* 0x0000000700107c82 */ /* 0x000fe40008000000 */
[----:B------:R-:W-:Y:S01]  /*7800*/  UMOV UR18, UR8 ;  /* 0x0000000800127c82 */ /* 0x000fe20008000000 */
[----:B---3--:R-:W-:-:S06]  /*7810*/  WARPGROUP.ARRIVE ;  /* 0x00000000000079c5 */ /* 0x008fcc0000000000 */
[----:B------:R-:W-:Y:S03]  /*7820*/  QGMMA.64x256x32.F32.E5M2.E4M3 R108, gdesc[UR16], R108, UP0, gsb0 ;  /* 0x03e00000106c79f3 */ /* 0x000fe6000b80186c */
        /* <DEDUP_REMOVED lines=65> */
[----:B-1----:R-:W3:Y:S04]  /*7c40*/  LDL.LU.64 R234, [R1+0x868] ;  /* 0x0008680001ea7983 */ /* 0x002ee80000300a00 */
[----:B------:R-:W4:Y:S04]  /*7c50*/  LDL.LU.64 R232, [R1+0x860] ;  /* 0x0008600001e87983 */ /* 0x000f280000300a00 */
[----:B------:R-:W2:Y:S04]  /*7c60*/  LDL.LU.64 R230, [R1+0x858] ;  /* 0x0008580001e67983 */ /* 0x000ea80000300a00 */
        /* <DEDUP_REMOVED lines=60> */
[----:B------:R-:W2:Y:S01]  /*8030*/  LDL.LU.64 R108, [R1+0x670] ;  /* 0x00067000016c7983 */ /* 0x000ea20000300a00 */
[----:B------:R-:W-:Y:S01]  /*8040*/  UIADD3 UR16, UR7, 0x200, URZ ;  /* 0x0000020007107890 */ /* 0x000fe2000fffe03f */
[----:B------:R-:W-:-:S02]  /*8050*/  UMOV UR17, 0x80000020 ;  /* 0x8000002000117882 */ /* 0x000fc40000000000 */
[----:B---3--:R-:W-:Y:S04]  /*8060*/  STL.64 [R1+0x668], R234 ;  /* 0x000668ea01007387 */ /* 0x008fe80000100a00 */
[----:B----4-:R-:W-:Y:S04]  /*8070*/  STL.64 [R1+0x660], R232 ;  /* 0x000660e801007387 */ /* 0x010fe80000100a00 */
[----:B--2---:R-:W-:Y:S04]  /*8080*/  STL.64 [R1+0x658], R230 ;  /* 0x000658e601007387 */ /* 0x004fe80000100a00 */
        /* <DEDUP_REMOVED lines=38> */
[----:B------:R-:W-:Y:S01]  /*82f0*/  STL.64 [R1+0x520], R152 ;  /* 0x0005209801007387 */ /* 0x000fe20000100a00 */
[----:B------:R-:W-:-:S06]  /*8300*/  WARPGROUP.ARRIVE ;  /* 0x00000000000079c5 */ /* 0x000fcc0000000000 */
[----:B------:R-:W-:Y:S03]  /*8310*/  QGMMA.64x256x32.F32.E5M2.E4M3 R24, gdesc[UR16], R24, UP0, gsb0 ;  /* 0x03e00000101879f3 */ /* 0x000fe6000b801818 */
        /* <DEDUP_REMOVED lines=23> */
[----:B-1----:R-:W2:Y:S04]  /*8490*/  LDL.LU.64 R108, [R1] ;  /* 0x00000000016c7983 */ /* 0x002ea80000300a00 */
        /* <DEDUP_REMOVED lines=63> */
[----:B------:R-:W-:-:S02]  /*8890*/  UIADD3 UR16, UR7, 0x2, URZ ;  /* 0x0000000207107890 */ /* 0x000fc4000fffe03f */
[----:B------:R-:W-:Y:S01]  /*88a0*/  UIADD3 UR18, UR8, 0x2, URZ ;  /* 0x0000000208127890 */ /* 0x000fe2000fffe03f */
[----:B------:R-:W-:Y:S01]  /*88b0*/  UMOV UR17, 0x80000020 ;  /* 0x8000002000117882 */ /* 0x000fe20000000000 */
[----:B------:R-:W-:Y:S01]  /*88c0*/  UMOV UR19, 0x80000020 ;  /* 0x8000002000137882 */ /* 0x000fe20000000000 */
[----:B--2---:R-:W-:-:S06]  /*88d0*/  WARPGROUP.ARRIVE ;  /* 0x00000000000079c5 */ /* 0x004fcc0000000000 */
[----:B------:R-:W-:Y:S03]  /*88e0*/  QGMMA.64x256x32.F32.E5M2.E4M3 R108, gdesc[UR16], R108, gsb0 ;  /* 0x03e00000106c79f3 */ /* 0x000fe6000800186c */
[----:B------:R-:W-:Y:S02]  /*88f0*/  WARPGROUP.DEPBAR.LE gsb0, 0x0 ;  /* 0x00008000000079c5 */ /* 0x000fe40000010000 */
[----:B------:R-:W-:Y:S01]  /*8900*/  STL.64 [R1], R108 ;  /* 0x0000006c01007387 */ /* 0x000fe20000100a00 */
[----:B0-----:R-:W-:-:S03]  /*8910*/  IMAD.MOV.U32 R2, RZ, RZ, R108 ;  /* 0x000000ffff027224 */ /* 0x001fc600078e006c */
        /* <DEDUP_REMOVED lines=63> */
[----:B0-----:R0:W5:Y:S04]  /*8d10*/  LDL.LU.64 R234, [R1+0x668] ;  /* 0x0006680001ea7983 */ /* 0x0011680000300a00 */
[----:B------:R0:W5:Y:S04]  /*8d20*/  LDL.LU.64 R232, [R1+0x660] ;  /* 0x0006600001e87983 */ /* 0x0001680000300a00 */
        /* <DEDUP_REMOVED lines=63> */
[----:B------:R-:W-:Y:S01]  /*9120*/  UMOV UR17, 0x80000020 ;  /* 0x8000002000117882 */ /* 0x000fe20000000000 */
[----:B------:R-:W-:-:S04]  /*9130*/  UIADD3 UR6, UR6, 0x2, URZ ;  /* 0x0000000206067890 */ /* 0x000fc8000fffe03f */
[----:B------:R-:W-:-:S04]  /*9140*/  UISETP.NE.AND UP0, UPT, UR6, UR26, UPT ;  /* 0x0000001a0600728c */ /* 0x000fc8000bf05270 */
[----:B------:R-:W-:-:S06]  /*9150*/  USEL UR7, URZ, 0x1, UP0 ;  /* 0x000000013f077887 */ /* 0x000fcc0008000000 */
[----:B------:R-:W-:Y:S01]  /*9160*/  ISETP.NE.AND P0, PT, RZ, UR7, PT ;  /* 0x00000007ff007c0c */ /* 0x000fe2000bf05270 */
[----:B--2---:R-:W-:-:S06]  /*9170*/  WARPGROUP.ARRIVE ;  /* 0x00000000000079c5 */ /* 0x004fcc0000000000 */
[----:B------:R-:W-:Y:S03]  /*9180*/  QGMMA.64x256x32.F32.E5M2.E4M3 R24, gdesc[UR16], R24, gsb0 ;  /* 0x03e00000101879f3 */ /* 0x000fe60008001818 */
[----:B------:R-:W-:-:S03]  /*9190*/  WARPGROUP.DEPBAR.LE gsb0, 0x0 ;  /* 0x00008000000079c5 */ /* 0x000fc60000010000 */
[----:B0-----:R-:W-:Y:S05]  /*91a0*/  @!P0 BRA `(.L_x_24) ;  /* 0x0000003c000c8947 */ /* 0x001fea0003800000 */
[----:B-----5:R0:W-:Y:S04]  /*91b0*/  STL [R1+0x698], R225 ;  /* 0x000698e101007387 */ /* 0x0201e80000100800 */
[----:B------:R1:W-:Y:S01]  /*91c0*/  STL [R1+0x694], R226 ;  /* 0x000694e201007387 */ /* 0x0003e20000100800 */
[----:B0-----:R-:W-:-:S03]  /*91d0*/  IMAD.MOV.U32 R225, RZ, RZ, R2 ;  /* 0x000000ffffe17224 */ /* 0x001fc600078e0002 */
[----:B-1----:R-:W2:Y:S04]  /*91e0*/  LDL R226, [R1+0x4] ;  /* 0x0000040001e27983 */ /* 0x002ea80000100800 */
[----:B------:R0:W-:Y:S04]  /*91f0*/  STL [R1+0x690], R227 ;  /* 0x000690e301007387 */ /* 0x0001e80000100800 */
[----:B0-----:R-:W3:Y:S04]  /*9200*/  LDL R227, [R1+0x8] ;  /* 0x0000080001e37983 */ /* 0x001ee80000100800 */
[----:B------:R0:W-:Y:S04]  /*9210*/  STL [R1+0x68c], R228 ;  /* 0x00068ce401007387 */ /* 0x0001e80000100800 */
[----:B0-----:R-:W4:Y:S04]  /*9220*/  LDL R228, [R1+0xc] ;  /* 0x00000c0001e47983 */ /* 0x001f280000100800 */
        /* <DEDUP_REMOVED lines=209> */
[----:B0-----:R-:W4:Y:S04]  /*9f40*/  LDL.LU R121, [R1+0x200] ;  /* 0x0002000001797983 */ /* 0x001f280000300800 */
        /* <DEDUP_REMOVED lines=14> */
[----:B------:R-:W4:Y:S04]  /*a030*/  LDL.LU R2, [R1+0x230] ;  /* 0x0002300001027983 */ /* 0x000f280000300800 */
        /* <DEDUP_REMOVED lines=38> */
[----:B------:R0:W-:Y:S01]  /*a2a0*/  STL [R1+0x47c], R148 ;  /* 0x00047c9401007387 */ /* 0x0001e20000100800 */
[----:B------:R-:W-:-:S03]  /*a2b0*/  FADD R3, R225, R3 ;  /* 0x00000003e1037221 */ /* 0x000fc60000000000 */
[----:B0-----:R-:W4:Y:S04]  /*a2c0*/  LDL.LU R148, [R1+0x214] ;  /* 0x0002140001947983 */ /* 0x001f280000300800 */
[----:B------:R0:W-:Y:S01]  /*a2d0*/  STL [R1+0x478], R149 ;  /* 0x0004789501007387 */ /* 0x0001e20000100800 */
[----:B--2---:R-:W-:-:S01]  /*a2e0*/  FADD R4, R226, R4 ;  /* 0x00000004e2047221 */ /* 0x004fc20000000000 */
[----:B---3--:R-:W-:Y:S02]  /*a2f0*/  FADD R5, R227, R5 ;  /* 0x00000005e3057221 */ /* 0x008fe40000000000 */
[----:B0-----:R-:W2:Y:S04]  /*a300*/  LDL R149, [R1+0x1f4] ;  /* 0x0001f40001957983 */ /* 0x001ea80000100800 */
[----:B------:R0:W-:Y:S01]  /*a310*/  STL [R1+0x474], R150 ;  /* 0x0004749601007387 */ /* 0x0001e20000100800 */
[----:B----4-:R-:W-:-:S01]  /*a320*/  FADD R6, R228, R6 ;  /* 0x00000006e4067221 */ /* 0x010fc20000000000 */
[----:B------:R-:W-:-:S02]  /*a330*/  FADD R7, R229, R7 ;  /* 0x00000007e5077221 */ /* 0x000fc40000000000 */
[----:B0-----:R-:W3:Y:S04]  /*a340*/  LDL R150, [R1+0x1c0] ;  /* 0x0001c00001967983 */ /* 0x001ee80000100800 */
[----:B------:R0:W-:Y:S01]  /*a350*/  STL [R1+0x470], R151 ;  /* 0x0004709701007387 */ /* 0x0001e20000100800 */
[----:B------:R-:W-:-:S01]  /*a360*/  FADD R8, R230, R8 ;  /* 0x00000008e6087221 */ /* 0x000fc20000000000 */
[----:B------:R-:W-:Y:S02]  /*a370*/  FADD R9, R231, R9 ;  /* 0x00000009e7097221 */ /* 0x000fe40000000000 */
[----:B0-----:R-:W4:Y:S04]  /*a380*/  LDL R151, [R1+0x1f0] ;  /* 0x0001f00001977983 */ /* 0x001f280000100800 */
[----:B------:R0:W-:Y:S01]  /*a390*/  STL [R1+0x46c], R0 ;  /* 0x00046c0001007387 */ /* 0x0001e20000100800 */
[----:B------:R-:W-:-:S01]  /*a3a0*/  FADD R10, R232, R10 ;  /* 0x0000000ae80a7221 */ /* 0x000fc20000000000 */
[----:B------:R-:W-:-:S02]  /*a3b0*/  FADD R11, R233, R11 ;  /* 0x0000000be90b7221 */ /* 0x000fc40000000000 */
[----:B0-----:R-:W2:Y:S04]  /*a3c0*/  LDL.LU R0, [R1+0x210] ;  /* 0x0002100001007983 */ /* 0x001ea80000300800 */
[----:B------:R-:W3:Y:S04]  /*a3d0*/  LDL.LU R225, [R1+0x698] ;  /* 0x0006980001e17983 */ /* 0x000ee80000300800 */
[----:B------:R-:W4:Y:S04]  /*a3e0*/  LDL.LU R226, [R1+0x694] ;  /* 0x0006940001e27983 */ /* 0x000f280000300800 */
[----:B------:R-:W2:Y:S04]  /*a3f0*/  LDL.LU R227, [R1+0x690] ;  /* 0x0006900001e37983 */ /* 0x000ea80000300800 */
[----:B------:R-:W2:Y:S04]  /*a400*/  LDL.LU R228, [R1+0x68c] ;  /* 0x00068c0001e47983 */ /* 0x000ea80000300800 */
[----:B------:R-:W2:Y:S01]  /*a410*/  LDL.LU R229, [R1+0x688] ;  /* 0x0006880001e57983 */ /* 0x000ea20000300800 */
[----:B------:R-:W-:-:S03]  /*a420*/  FADD R12, R234, R12 ;  /* 0x0000000cea0c7221 */ /* 0x000fc60000000000 */
[----:B------:R-:W2:Y:S01]  /*a430*/  LDL.LU R230, [R1+0x684] ;  /* 0x0006840001e67983 */ /* 0x000ea20000300800 */
[----:B------:R-:W-:-:S03]  /*a440*/  FADD R13, R235, R13 ;  /* 0x0000000deb0d7221 */ /* 0x000fc60000000000 */
[----:B------:R-:W2:Y:S04]  /*a450*/  LDL.LU R231, [R1+0x680] ;  /* 0x0006800001e77983 */ /* 0x000ea80000300800 */
[----:B------:R-:W2:Y:S04]  /*a460*/  LDL.LU R232, [R1+0x67c] ;  /* 0x00067c0001e87983 */ /* 0x000ea80000300800 */
[----:B------:R-:W2:Y:S04]  /*a470*/  LDL.LU R233, [R1+0x678] ;  /* 0x0006780001e97983 */ /* 0x000ea80000300800 */
[----:B------:R-:W2:Y:S04]  /*a480*/  LDL.LU R234, [R1+0x674] ;  /* 0x0006740001ea7983 */ /* 0x000ea80000300800 */
[----:B------:R-:W2:Y:S01]  /*a490*/  LDL.LU R235, [R1+0x670] ;  /* 0x0006700001eb7983 */ /* 0x000ea20000300800 */
[----:B------:R-:W-:-:S01]  /*a4a0*/  FADD R14, R24, R14 ;  /* 0x0000000e180e7221 */ /* 0x000fc20000000000 */
[----:B------:R-:W-:Y:S01]  /*a4b0*/  FADD R15, R25, R15 ;  /* 0x0000000f190f7221 */ /* 0x000fe20000000000 */
[----:B------:R-:W-:-:S01]  /*a4c0*/  FADD R16, R26, R16 ;  /* 0x000000101a107221 */ /* 0x000fc20000000000 */
[----:B------:R-:W2:Y:S01]  /*a4d0*/  LDL.LU R24, [R1+0x66c] ;  /* 0x00066c0001187983 */ /* 0x000ea20000300800 */
[----:B------:R-:W-:-:S01]  /*a4e0*/  FADD R17, R27, R17 ;  /* 0x000000111b117221 */ /* 0x000fc20000000000 */
[----:B------:R-:W-:-:S02]  /*a4f0*/  FADD R18, R28, R18 ;  /* 0x000000121c127221 */ /* 0x000fc40000000000 */
[----:B------:R-:W2:Y:S01]  /*a500*/  LDL.LU R25, [R1+0x668] ;  /* 0x0006680001197983 */ /* 0x000ea20000300800 */
[----:B------:R-:W-:-:S03]  /*a510*/  FADD R19, R29, R19 ;  /* 0x000000131d137221 */ /* 0x000fc60000000000 */
        /* <DEDUP_REMOVED lines=155> */
[----:B---3--:R-:W-:-:S03]  /*aed0*/  FADD R225, R107, R225 ;  /* 0x000000e16be17221 */ /* 0x008fc60000000000 */
[----:B------:R-:W3:Y:S01]  /*aee0*/  LDL.LU R104, [R1+0x52c] ;  /* 0x00052c0001687983 */ /* 0x000ee20000300800 */
[----:B----4-:R-:W-:-:S03]  /*aef0*/  FADD R226, R108, R226 ;  /* 0x000000e26ce27221 */ /* 0x010fc60000000000 */
[----:B------:R-:W4:Y:S01]  /*af00*/  LDL.LU R105, [R1+0x528] ;  /* 0x0005280001697983 */ /* 0x000f220000300800 */
[----:B--2---:R-:W-:-:S03]  /*af10*/  FADD R227, R109, R227 ;  /* 0x000000e36de37221 */ /* 0x004fc60000000000 */
        /* <DEDUP_REMOVED lines=15> */
[----:B------:R-:W-:-:S01]  /*b010*/  FADD R235, R117, R235 ;  /* 0x000000eb75eb7221 */ /* 0x000fc20000000000 */
[----:B------:R-:W-:Y:S02]  /*b020*/  FADD R121, R120, R121 ;  /* 0x0000007978797221 */ /* 0x000fe40000000000 */
[----:B------:R-:W2:Y:S01]  /*b030*/  LDL.LU R114, [R1+0x504] ;  /* 0x0005040001727983 */ /* 0x000ea20000300800 */
[----:B------:R-:W-:-:S03]  /*b040*/  FADD R236, R118, R236 ;  /* 0x000000ec76ec7221 */ /* 0x000fc60000000000 */
[----:B------:R-:W2:Y:S01]  /*b050*/  LDL.LU R115, [R1+0x500] ;  /* 0x0005000001737983 */ /* 0x000ea20000300800 */
[----:B------:R-:W-:-:S03]  /*b060*/  FADD R237, R119, R237 ;  /* 0x000000ed77ed7221 */ /* 0x000fc60000000000 */
[----:B------:R-:W2:Y:S01]  /*b070*/  LDL.LU R116, [R1+0x4fc] ;  /* 0x0004fc0001747983 */ /* 0x000ea20000300800 */
[----:B------:R-:W-:-:S03]  /*b080*/  FADD R123, R122, R123 ;  /* 0x0000007b7a7b7221 */ /* 0x000fc60000000000 */
[----:B------:R-:W2:Y:S04]  /*b090*/  LDL.LU R117, [R1+0x4f8] ;  /* 0x0004f80001757983 */ /* 0x000ea80000300800 */
[----:B------:R-:W2:Y:S01]  /*b0a0*/  LDL.LU R118, [R1+0x4f4] ;  /* 0x0004f40001767983 */ /* 0x000ea20000300800 */
[----:B------:R-:W-:-:S03]  /*b0b0*/  FADD R125, R124, R125 ;  /* 0x0000007d7c7d7221 */ /* 0x000fc60000000000 */
[----:B------:R-:W2:Y:S04]  /*b0c0*/  LDL.LU R119, [R1+0x4f0] ;  /* 0x0004f00001777983 */ /* 0x000ea80000300800 */
[----:B------:R-:W2:Y:S04]  /*b0d0*/  LDL.LU R120, [R1+0x4ec] ;  /* 0x0004ec0001787983 */ /* 0x000ea80000300800 */
[----:B------:R0:W-:Y:S01]  /*b0e0*/  STL [R1+0x200], R121 ;  /* 0x0002007901007387 */ /* 0x0001e20000100800 */
[----:B------:R-:W-:-:S01]  /*b0f0*/  FADD R127, R126, R127 ;  /* 0x0000007f7e7f7221 */ /* 0x000fc20000000000 */
[----:B------:R-:W-:Y:S01]  /*b100*/  FADD R0, R128, R0 ;  /* 0x0000000080007221 */ /* 0x000fe20000000000 */
[----:B------:R-:W-:-:S01]  /*b110*/  FADD R148, R150, R148 ;  /* 0x0000009496947221 */ /* 0x000fc20000000000 */
[----:B0-----:R-:W2:Y:S04]  /*b120*/  LDL.LU R121, [R1+0x4e8] ;  /* 0x0004e80001797983 */ /* 0x001ea80000300800 */
        /* <DEDUP_REMOVED lines=9> */
[----:B------:R-:W-:-:S02]  /*b1c0*/  FADD R136, R137, R136 ;  /* 0x0000008889887221 */ /* 0x000fc40000000000 */
[----:B0-----:R-:W2:Y:S04]  /*b1d0*/  LDL.LU R125, [R1+0x4d8] ;  /* 0x0004d800017d7983 */ /* 0x001ea80000300800 */
[----:B------:R-:W2:Y:S04]  /*b1e0*/  LDL.LU R126, [R1+0x4d4] ;  /* 0x0004d400017e7983 */ /* 0x000ea80000300800 */
[----:B------:R0:W-:Y:S01]  /*b1f0*/  STL [R1+0x20c], R127 ;  /* 0x00020c7f01007387 */ /* 0x0001e20000100800 */
[----:B------:R-:W-:-:S01]  /*b200*/  FADD R132, R134, R132 ;  /* 0x0000008486847221 */ /* 0x000fc20000000000 */
[----:B------:R-:W-:-:S02]  /*b210*/  FADD R2, R130, R2 ;  /* 0x0000000282027221 */ /* 0x000fc40000000000 */
[----:B0-----:R-:W2:Y:S04]  /*b220*/  LDL.LU R127, [R1+0x4d0] ;  /* 0x0004d000017f7983 */ /* 0x001ea80000300800 */
[----:B------:R-:W2:Y:S04]  /*b230*/  LDL.LU R128, [R1+0x4cc] ;  /* 0x0004cc0001807983 */ /* 0x000ea80000300800 */
[----:B------:R-:W-:Y:S04]  /*b240*/  STL [R1+0x210], R0 ;  /* 0x0002100001007387 */ /* 0x000fe80000100800 */
[----:B------:R-:W-:Y:S04]  /*b250*/  STL [R1+0x214], R148 ;  /* 0x0002149401007387 */ /* 0x000fe80000100800 */
[----:B------:R-:W-:Y:S04]  /*b260*/  STL [R1+0x218], R144 ;  /* 0x0002189001007387 */ /* 0x000fe80000100800 */
[----:B------:R-:W-:Y:S04]  /*b270*/  STL [R1+0x21c], R142 ;  /* 0x00021c8e01007387 */ /* 0x000fe80000100800 */
[----:B------:R-:W-:Y:S04]  /*b280*/  STL [R1+0x220], R140 ;  /* 0x0002208c01007387 */ /* 0x000fe80000100800 */
[----:B------:R-:W-:Y:S04]  /*b290*/  STL [R1+0x224], R138 ;  /* 0x0002248a01007387 */ /* 0x000fe80000100800 */
[----:B------:R-:W3:Y:S04]  /*b2a0*/  LDL.LU R130, [R1+0x234] ;  /* 0x0002340001827983 */ /* 0x000ee80000300800 */
[----:B------:R-:W-:Y:S04]  /*b2b0*/  STL [R1+0x228], R136 ;  /* 0x0002288801007387 */ /* 0x000fe80000100800 */
[----:B------:R0:W-:Y:S04]  /*b2c0*/  STL [R1+0x22c], R132 ;  /* 0x00022c8401007387 */ /* 0x0001e80000100800 */
[----:B0-----:R-:W4:Y:S04]  /*b2d0*/  LDL.LU R132, [R1+0x238] ;  /* 0x0002380001847983 */ /* 0x001f280000300800 */
[----:B------:R-:W2:Y:S04]  /*b2e0*/  LDL.LU R134, [R1+0x23c] ;  /* 0x00023c0001867983 */ /* 0x000ea80000300800 */
[----:B------:R0:W-:Y:S04]  /*b2f0*/  STL [R1+0x230], R2 ;  /* 0x0002300201007387 */ /* 0x0001e80000100800 */
[----:B------:R-:W2:Y:S04]  /*b300*/  LDL.LU R136, [R1+0x240] ;  /* 0x0002400001887983 */ /* 0x000ea80000300800 */
        /* <DEDUP_REMOVED lines=11> */
[----:B0-----:R-:W2:Y:S04]  /*b3c0*/  LDL.LU R2, [R1+0x270] ;  /* 0x0002700001027983 */ /* 0x001ea80000300800 */
[----:B------:R-:W2:Y:S01]  /*b3d0*/  LDL.LU R0, [R1+0x274] ;  /* 0x0002740001007983 */ /* 0x000ea20000300800 */
[----:B---3--:R-:W-:-:S03]  /*b3e0*/  FADD R130, R129, R130 ;  /* 0x0000008281827221 */ /* 0x008fc60000000000 */
[----:B------:R-:W3:Y:S04]  /*b3f0*/  LDL.LU R129, [R1+0x4c8] ;  /* 0x0004c80001817983 */ /* 0x000ee80000300800 */
[----:B------:R0:W-:Y:S04]  /*b400*/  STL [R1+0x234], R130 ;  /* 0x0002348201007387 */ /* 0x0001e80000100800 */
[----:B0-----:R-:W3:Y:S01]  /*b410*/  LDL.LU R130, [R1+0x4c4] ;  /* 0x0004c40001827983 */ /* 0x001ee20000300800 */
[----:B----4-:R-:W-:-:S03]  /*b420*/  FADD R132, R131, R132 ;  /* 0x0000008483847221 */ /* 0x010fc60000000000 */
[----:B------:R-:W4:Y:S01]  /*b430*/  LDL.LU R131, [R1+0x4c0] ;  /* 0x0004c00001837983 */ /* 0x000f220000300800 */
[----:B--2---:R-:W-:-:S03]  /*b440*/  FADD R134, R133, R134 ;  /* 0x0000008685867221 */ /* 0x004fc60000000000 */
[----:B------:R0:W-:Y:S01]  /*b450*/  STL [R1+0x238], R132 ;  /* 0x0002388401007387 */ /* 0x0001e20000100800 */
[----:B------:R-:W-:-:S03]  /*b460*/  FADD R136, R135, R136 ;  /* 0x0000008887887221 */ /* 0x000fc60000000000 */
[----:B0-----:R-:W2:Y:S01]  /*b470*/  LDL.LU R132, [R1+0x4bc] ;  /* 0x0004bc0001847983 */ /* 0x001ea20000300800 */
[----:B------:R-:W-:-:S03]  /*b480*/  FADD R150, R151, R150 ;  /* 0x0000009697967221 */ /* 0x000fc60000000000 */
[----:B------:R-:W2:Y:S01]  /*b490*/  LDL.LU R133, [R1+0x4b8] ;  /* 0x0004b80001857983 */ /* 0x000ea20000300800 */
[----:B------:R-:W-:-:S03]  /*b4a0*/  FADD R148, R149, R148 ;  /* 0x0000009495947221 */ /* 0x000fc60000000000 */
[----:B------:R0:W-:Y:S01]  /*b4b0*/  STL [R1+0x23c], R134 ;  /* 0x00023c8601007387 */ /* 0x0001e20000100800 */
[----:B------:R-:W-:-:S01]  /*b4c0*/  FADD R146, R147, R146 ;  /* 0x0000009293927221 */ /* 0x000fc20000000000 */
[----:B------:R-:W-:Y:S02]  /*b4d0*/  FADD R144, R145, R144 ;  /* 0x0000009091907221 */ /* 0x000fe40000000000 */
[----:B0-----:R-:W2:Y:S01]  /*b4e0*/  LDL.LU R134, [R1+0x4b4] ;  /* 0x0004b40001867983 */ /* 0x001ea20000300800 */
[----:B------:R-:W-:-:S03]  /*b4f0*/  FADD R143, R24, R143 ;  /* 0x0000008f188f7221 */ /* 0x000fc60000000000 */
[----:B------:R-:W2:Y:S01]  /*b500*/  LDL.LU R135, [R1+0x4b0] ;  /* 0x0004b00001877983 */ /* 0x000ea20000300800 */
[----:B------:R-:W-:-:S03]  /*b510*/  FADD R142, R25, R142 ;  /* 0x0000008e198e7221 */ /* 0x000fc60000000000 */
[----:B------:R0:W-:Y:S01]  /*b520*/  STL [R1+0x240], R136 ;  /* 0x0002408801007387 */ /* 0x0001e20000100800 */
[----:B------:R-:W-:-:S01]  /*b530*/  FADD R141, R26, R141 ;  /* 0x0000008d1a8d7221 */ /* 0x000fc20000000000 */
[----:B------:R-:W-:Y:S01]  /*b540*/  FADD R140, R27, R140 ;  /* 0x0000008c1b8c7221 */ /* 0x000fe20000000000 */
[----:B------:R-:W-:-:S01]  /*b550*/  FADD R139, R28, R139 ;  /* 0x0000008b1c8b7221 */ /* 0x000fc20000000000 */
[----:B0-----:R-:W2:Y:S01]  /*b560*/  LDL.LU R136, [R1+0x4ac] ;  /* 0x0004ac0001887983 */ /* 0x001ea20000300800 */
[----:B------:R-:W-:-:S03]  /*b570*/  FADD R138, R29, R138 ;  /* 0x0000008a1d8a7221 */ /* 0x000fc60000000000 */
[----:B------:R0:W-:Y:S01]  /*b580*/  STL [R1+0x244], R150 ;  /* 0x0002449601007387 */ /* 0x0001e20000100800 */
[----:B------:R-:W-:-:S03]  /*b590*/  FADD R137, R30, R137 ;  /* 0x000000891e897221 */ /* 0x000fc60000000000 */
[----:B------:R1:W-:Y:S01]  /*b5a0*/  STL [R1+0x248], R148 ;  /* 0x0002489401007387 */ /* 0x0003e20000100800 */
[----:B------:R-:W-:-:S03]  /*b5b0*/  FADD R2, R31, R2 ;  /* 0x000000021f027221 */ /* 0x000fc60000000000 */
[----:B------:R1:W-:Y:S01]  /*b5c0*/  STL [R1+0x24c], R146 ;  /* 0x00024c9201007387 */ /* 0x0003e20000100800 */
[----:B------:R-:W-:-:S03]  /*b5d0*/  FADD R0, R32, R0 ;  /* 0x0000000020007221 */ /* 0x000fc60000000000 */
[----:B------:R1:W-:Y:S04]  /*b5e0*/  STL [R1+0x250], R144 ;  /* 0x0002509001007387 */ /* 0x0003e80000100800 */
[----:B------:R1:W-:Y:S04]  /*b5f0*/  STL [R1+0x254], R143 ;  /* 0x0002548f01007387 */ /* 0x0003e80000100800 */
[----:B------:R1:W-:Y:S04]  /*b600*/  STL [R1+0x258], R142 ;  /* 0x0002588e01007387 */ /* 0x0003e80000100800 */
[----:B------:R1:W-:Y:S04]  /*b610*/  STL [R1+0x25c], R141 ;  /* 0x00025c8d01007387 */ /* 0x0003e80000100800 */
[----:B------:R1:W-:Y:S04]  /*b620*/  STL [R1+0x260], R140 ;  /* 0x0002608c01007387 */ /* 0x0003e80000100800 */
[----:B------:R1:W-:Y:S04]  /*b630*/  STL [R1+0x264], R139 ;  /* 0x0002648b01007387 */ /* 0x0003e80000100800 */
[----:B------:R1:W-:Y:S04]  /*b640*/  STL [R1+0x268], R138 ;  /* 0x0002688a01007387 */ /* 0x0003e80000100800 */
[----:B------:R-:W3:Y:S04]  /*b650*/  LDL.LU R151, [R1+0x278] ;  /* 0x0002780001977983 */ /* 0x000ee80000300800 */
[----:B------:R1:W-:Y:S04]  /*b660*/  STL [R1+0x26c], R137 ;  /* 0x00026c8901007387 */ /* 0x0003e80000100800 */
[----:B0-----:R-:W4:Y:S04]  /*b670*/  LDL.LU R150, [R1+0x27c] ;  /* 0x00027c0001967983 */ /* 0x001f280000300800 */
[----:B------:R0:W-:Y:S04]  /*b680*/  STL [R1+0x270], R2 ;  /* 0x0002700201007387 */ /* 0x0001e80000100800 */
[----:B------:R-:W2:Y:S04]  /*b690*/  LDL.LU R149, [R1+0x280] ;  /* 0x0002800001957983 */ /* 0x000ea80000300800 */
[----:B------:R0:W-:Y:S04]  /*b6a0*/  STL [R1+0x274], R0 ;  /* 0x0002740001007387 */ /* 0x0001e80000100800 */
[----:B-1----:R-:W2:Y:S04]  /*b6b0*/  LDL.LU R148, [R1+0x284] ;  /* 0x0002840001947983 */ /* 0x002ea80000300800 */
        /* <DEDUP_REMOVED lines=13> */
[----:B---3--:R-:W-:-:S05]  /*b790*/  FADD R151, R33, R151 ;  /* 0x0000009721977221 */ /* 0x008fca0000000000 */
[----:B------:R0:W-:Y:S01]  /*b7a0*/  STL [R1+0x278], R151 ;  /* 0x0002789701007387 */ /* 0x0001e20000100800 */
[----:B----4-:R-:W-:-:S05]  /*b7b0*/  FADD R150, R34, R150 ;  /* 0x0000009622967221 */ /* 0x010fca0000000000 */
[----:B------:R1:W-:Y:S01]  /*b7c0*/  STL [R1+0x27c], R150 ;  /* 0x00027c9601007387 */ /* 0x0003e20000100800 */
[----:B--2---:R-:W-:-:S05]  /*b7d0*/  FADD R149, R35, R149 ;  /* 0x0000009523957221 */ /* 0x004fca0000000000 */
[----:B------:R2:W-:Y:S01]  /*b7e0*/  STL [R1+0x280], R149 ;  /* 0x0002809501007387 */ /* 0x0005e20000100800 */
[----:B------:R-:W-:-:S01]  /*b7f0*/  FADD R148, R36, R148 ;  /* 0x0000009424947221 */ /* 0x000fc20000000000 */
[----:B------:R-:W-:-:S04]  /*b800*/  FADD R147, R37, R147 ;  /* 0x0000009325937221 */ /* 0x000fc80000000000 */
[----:B------:R3:W-:Y:S01]  /*b810*/  STL [R1+0x284], R148 ;  /* 0x0002849401007387 */ /* 0x0007e20000100800 */
[----:B------:R-:W-:-:S03]  /*b820*/  FADD R146, R38, R146 ;  /* 0x0000009226927221 */ /* 0x000fc60000000000 */
        /* <DEDUP_REMOVED lines=20> */
[----:B0-----:R-:W4:Y:S01]  /*b970*/  LDL.LU R151, [R1+0x2bc] ;  /* 0x0002bc0001977983 */ /* 0x001f220000300800 */
[----:B------:R-:W-:-:S03]  /*b980*/  FADD R0, R49, R0 ;  /* 0x0000000031007221 */ /* 0x000fc60000000000 */
[----:B------:R0:W-:Y:S04]  /*b990*/  STL [R1+0x2b0], R137 ;  /* 0x0002b08901007387 */ /* 0x0001e80000100800 */
[----:B-1----:R-:W4:Y:S04]  /*b9a0*/  LDL.LU R150, [R1+0x2c0] ;  /* 0x0002c00001967983 */ /* 0x002f280000300800 */
[----:B------:R1:W-:Y:S04]  /*b9b0*/  STL [R1+0x2b4], R2 ;  /* 0x0002b40201007387 */ /* 0x0003e80000100800 */
[----:B--2---:R-:W2:Y:S04]  /*b9c0*/  LDL.LU R149, [R1+0x2c4] ;  /* 0x0002c40001957983 */ /* 0x004ea80000300800 */
[----:B------:R1:W-:Y:S04]  /*b9d0*/  STL [R1+0x2b8], R0 ;  /* 0x0002b80001007387 */ /* 0x0003e80000100800 */
[----:B---3--:R-:W3:Y:S04]  /*b9e0*/  LDL.LU R148, [R1+0x2c8] ;  /* 0x0002c80001947983 */ /* 0x008ee80000300800 */
[----:B----4-:R-:W4:Y:S04]  /*b9f0*/  LDL.LU R147, [R1+0x2cc] ;  /* 0x0002cc0001937983 */ /* 0x010f280000300800 */
[----:B------:R-:W4:Y:S04]  /*ba00*/  LDL.LU R146, [R1+0x2d0] ;  /* 0x0002d00001927983 */ /* 0x000f280000300800 */
        /* <DEDUP_REMOVED lines=8> */
[----:B0-----:R-:W4:Y:S04]  /*ba90*/  LDL.LU R137, [R1+0x2f4] ;  /* 0x0002f40001897983 */ /* 0x001f280000300800 */
[----:B-1----:R-:W4:Y:S04]  /*baa0*/  LDL.LU R2, [R1+0x2f8] ;  /* 0x0002f80001027983 */ /* 0x002f280000300800 */
[----:B------:R-:W4:Y:S01]  /*bab0*/  LDL.LU R0, [R1+0x2fc] ;  /* 0x0002fc0001007983 */ /* 0x000f220000300800 */
[----:B------:R-:W-:-:S01]  /*bac0*/  FADD R151, R50, R151 ;  /* 0x0000009732977221 */ /* 0x000fc20000000000 */
[----:B------:R-:W-:-:S04]  /*bad0*/  FADD R150, R51, R150 ;  /* 0x0000009633967221 */ /* 0x000fc80000000000 */
[----:B------:R0:W-:Y:S01]  /*bae0*/  STL [R1+0x2bc], R151 ;  /* 0x0002bc9701007387 */ /* 0x0001e20000100800 */
[----:B--2---:R-:W-:-:S03]  /*baf0*/  FADD R149, R52, R149 ;  /* 0x0000009534957221 */ /* 0x004fc60000000000 */
[----:B------:R1:W-:Y:S01]  /*bb00*/  STL [R1+0x2c0], R150 ;  /* 0x0002c09601007387 */ /* 0x0003e20000100800 */
[----:B---3--:R-:W-:-:S03]  /*bb10*/  FADD R148, R53, R148 ;  /* 0x0000009435947221 */ /* 0x008fc60000000000 */
[----:B------:R2:W-:Y:S01]  /*bb20*/  STL [R1+0x2c4], R149 ;  /* 0x0002c49501007387 */ /* 0x0005e20000100800 */
[----:B----4-:R-:W-:-:S03]  /*bb30*/  FADD R147, R54, R147 ;  /* 0x0000009336937221 */ /* 0x010fc60000000000 */
        /* <DEDUP_REMOVED lines=198> */
[----:B------:R-:W-:Y:S01]  /*c7a0*/  STL [R1+0x3cc], R151 ;  /* 0x0003cc9701007387 */ /* 0x000fe20000100800 */
[----:B--2---:R-:W-:-:S03]  /*c7b0*/  FADD R149, R120, R149 ;  /* 0x0000009578957221 */ /* 0x004fc60000000000 */
[----:B------:R-:W-:Y:S01]  /*c7c0*/  STL [R1+0x3d0], R150 ;  /* 0x0003d09601007387 */ /* 0x000fe20000100800 */
[----:B---3--:R-:W-:-:S03]  /*c7d0*/  FADD R148, R121, R148 ;  /* 0x0000009479947221 */ /* 0x008fc60000000000 */
[----:B------:R-:W-:Y:S01]  /*c7e0*/  STL [R1+0x3d4], R149 ;  /* 0x0003d49501007387 */ /* 0x000fe20000100800 */
[----:B----4-:R-:W-:-:S03]  /*c7f0*/  FADD R147, R122, R147 ;  /* 0x000000937a937221 */ /* 0x010fc60000000000 */
[----:B------:R-:W-:Y:S01]  /*c800*/  STL [R1+0x3d8], R148 ;  /* 0x0003d89401007387 */ /* 0x000fe20000100800 */
[----:B------:R-:W-:-:S03]  /*c810*/  FADD R146, R123, R146 ;  /* 0x000000927b927221 */ /* 0x000fc60000000000 */
        /* <DEDUP_REMOVED lines=18> */
[----:B------:R-:W-:Y:S04]  /*c940*/  STL [R1+0x400], R138 ;  /* 0x0004008a01007387 */ /* 0x000fe80000100800 */
[----:B------:R0:W-:Y:S04]  /*c950*/  STL [R1+0x404], R137 ;  /* 0x0004048901007387 */ /* 0x0001e80000100800 */
[----:B0-----:R-:W2:Y:S01]  /*c960*/  LDL.LU R137, [R1+0x410] ;  /* 0x0004100001897983 */ /* 0x001ea20000300800 */
[----:B------:R-:W-:-:S01]  /*c970*/  FADD R2, R133, R2 ;  /* 0x0000000285027221 */ /* 0x000fc20000000000 */
[----:B------:R-:W-:-:S02]  /*c980*/  FADD R0, R134, R0 ;  /* 0x0000000086007221 */ /* 0x000fc40000000000 */
[----:B------:R-:W3:Y:S04]  /*c990*/  LDL.LU R138, [R1+0x414] ;  /* 0x00041400018a7983 */ /* 0x000ee80000300800 */
[----:B------:R-:W-:Y:S04]  /*c9a0*/  STL [R1+0x408], R2 ;  /* 0x0004080201007387 */ /* 0x000fe80000100800 */
[----:B------:R-:W4:Y:S04]  /*c9b0*/  LDL.LU R139, [R1+0x418] ;  /* 0x00041800018b7983 */ /* 0x000f280000300800 */
[----:B------:R0:W-:Y:S04]  /*c9c0*/  STL [R1+0x40c], R0 ;  /* 0x00040c0001007387 */ /* 0x0001e80000100800 */
        /* <DEDUP_REMOVED lines=13> */
[----:B------:R-:W4:Y:S01]  /*caa0*/  LDL.LU R2, [R1+0x450] ;  /* 0x0004500001027983 */ /* 0x000f220000300800 */
[----:B--2---:R-:W-:-:S05]  /*cab0*/  FADD R137, R135, R137 ;  /* 0x0000008987897221 */ /* 0x004fca0000000000 */
[----:B------:R0:W-:Y:S04]  /*cac0*/  STL [R1+0x410], R137 ;  /* 0x0004108901007387 */ /* 0x0001e80000100800 */
[----:B0-----:R-:W4:Y:S01]  /*cad0*/  LDL.LU R137, [R1+0x4a8] ;  /* 0x0004a80001897983 */ /* 0x001f220000300800 */
[----:B---3--:R-:W-:-:S05]  /*cae0*/  FADD R138, R136, R138 ;  /* 0x0000008a888a7221 */ /* 0x008fca0000000000 */
[----:B------:R0:W-:Y:S04]  /*caf0*/  STL [R1+0x414], R138 ;  /* 0x0004148a01007387 */ /* 0x0001e80000100800 */
[----:B0-----:R-:W2:Y:S01]  /*cb00*/  LDL.LU R138, [R1+0x4a4] ;  /* 0x0004a400018a7983 */ /* 0x001ea20000300800 */
[----:B----4-:R-:W-:-:S05]  /*cb10*/  FADD R139, R137, R139 ;  /* 0x0000008b898b7221 */ /* 0x010fca0000000000 */
[----:B------:R0:W-:Y:S04]  /*cb20*/  STL [R1+0x418], R139 ;  /* 0x0004188b01007387 */ /* 0x0001e80000100800 */
[----:B0-----:R-:W3:Y:S01]  /*cb30*/  LDL.LU R139, [R1+0x4a0] ;  /* 0x0004a000018b7983 */ /* 0x001ee20000300800 */
[----:B--2---:R-:W-:-:S05]  /*cb40*/  FADD R140, R138, R140 ;  /* 0x0000008c8a8c7221 */ /* 0x004fca0000000000 */
[----:B------:R0:W-:Y:S04]  /*cb50*/  STL [R1+0x41c], R140 ;  /* 0x00041c8c01007387 */ /* 0x0001e80000100800 */
[----:B0-----:R-:W2:Y:S01]  /*cb60*/  LDL.LU R140, [R1+0x49c] ;  /* 0x00049c00018c7983 */ /* 0x001ea20000300800 */
[----:B---3--:R-:W-:-:S05]  /*cb70*/  FADD R141, R139, R141 ;  /* 0x0000008d8b8d7221 */ /* 0x008fca0000000000 */
        /* <DEDUP_REMOVED lines=34> */
[----:B0-----:R0:W5:Y:S01]  /*cda0*/  LDL.LU R0, [R1+0x46c] ;  /* 0x00046c0001007983 */ /* 0x0011620000300800 */
[----:B------:R-:W-:Y:S01]  /*cdb0*/  UMOV UR6, URZ ;  /* 0x0000003f00067c82 */ /* 0x000fe20008000000 */
[----:B---3--:R-:W-:-:S05]  /*cdc0*/  FADD R2, R2, R151 ;  /* 0x0000009702027221 */ /* 0x008fca0000000000 */
[----:B------:R0:W-:Y:S02]  /*cdd0*/  STL [R1+0x450], R2 ;  /* 0x0004500201007387 */ /* 0x0001e40000100800 */
.L_x_24:
[----:B------:R-:W-:Y:S05]  /*cde0*/  @!P1 BRA `(.L_x_25) ;  /* 0x0000000000049947 */ /* 0x000fea0003800000 */
[----:B------:R-:W-:Y:S01]  /*cdf0*/  BPT.TRAP 0x1 ;  /* 0x000000040000795c */ /* 0x000fe20000300000 */
.L_x_25:
[----:B------:R-:W-:Y:S02]  /*ce00*/  UISETP.GT.U32.AND UP0, UPT, UR13, 0x1, UPT ;  /* 0x000000010d00788c */ /* 0x000fe4000bf04070 */
[----:B------:R-:W-:-:S04]  /*ce10*/  ULEA UR8, UR25, UR11, 0x3 ;  /* 0x0000000b19087291 */ /* 0x000fc8000f8e183f */
[----:B------:R-:W-:Y:S01]  /*ce20*/  UIADD3 UR8, UR8, 0x38, URZ ;  /* 0x0000003808087890 */ /* 0x000fe2000fffe03f */
[----:B------:R-:W-:-:S03]  /*ce30*/  PLOP3.LUT P0, PT, PT, PT, UP0, 0x80, 0x0 ;  /* 0x000000000000781c */ /* 0x000fc60003f0f008 */
[----:B------:R-:W-:-:S09]  /*ce40*/  UPRMT UR8, URZ, 0x654, UR8 ;  /* 0x000006543f087896 */ /* 0x000fd20008000008 */
[----:B------:R-:W-:Y:S01]  /*ce50*/  SYNCS.ARRIVE.TRANS64.RED.A1T0 RZ, [UR8], RZ ;  /* 0x000000ffffff79a7 */ /* 0x000fe20008100408 */
[----:B------:R-:W-:Y:S05]  /*ce60*/  @P0 BRA `(.L_x_26) ;  /* 0x0000000000040947 */ /* 0x000fea0003800000 */
[----:B------:R-:W-:Y:S01]  /*ce70*/  BPT.TRAP 0x1 ;  /* 0x000000040000795c */ /* 0x000fe20000300000 */
.L_x_26:
[----:B------:R-:W-:Y:S02]  /*ce80*/  UISETP.GT.AND UP2, UPT, UR24, 0x1, UPT ;  /* 0x000000011800788c */ /* 0x000fe4000bf44270 */
[----:B------:R-:W-:Y:S02]  /*ce90*/  UIADD3 UR14, UR14, 0x1, URZ ;  /* 0x000000010e0e7890 */ /* 0x000fe4000fffe03f */
[----:B------:R-:W-:Y:S02]  /*cea0*/  UIADD3 UR25, UR25, 0x1, URZ ;  /* 0x0000000119197890 */ /* 0x000fe4000fffe03f */
[----:B------:R-:W-:Y:S01]  /*ceb0*/  PLOP3.LUT P0, PT, PT, PT, UP2, 0x80, 0x0 ;  /* 0x000000000000781c */ /* 0x000fe20003f0f028 */
[----:B------:R-:W-:Y:S02]  /*cec0*/  UISETP.NE.AND UP0, UPT, UR14, 0x7, UPT ;  /* 0x000000070e00788c */ /* 0x000fe4000bf05270 */
[----:B------:R-:W-:Y:S02]  /*ced0*/  UISETP.NE.AND UP1, UPT, UR25, 0x7, UPT ;  /* 0x000000071900788c */ /* 0x000fe4000bf25270 */
[----:B------:R-:W-:-:S02]  /*cee0*/  USEL UR8, URZ, 0x1, UP0 ;  /* 0x000000013f087887 */ /* 0x000fc40008000000 */
[----:B------:R-:W-:Y:S02]  /*cef0*/  UIADD3 UR24, UR24, -0x1, URZ ;  /* 0xffffffff18187890 */ /* 0x000fe4000fffe03f */
[----:B------:R-:W-:Y:S02]  /*cf00*/  USEL UR14, UR14, URZ, UP0 ;  /* 0x0000003f0e0e7287 */ /* 0x000fe40008000000 */
[----:B-----5:R-:W-:Y:S01]  /*cf10*/  LOP3.LUT R0, R0, UR8, RZ, 0x3c, !PT ;  /* 0x0000000800007c12 */ /* 0x020fe2000f8e3cff */
[----:B------:R-:W-:Y:S01]  /*cf20*/  USEL UR25, UR25, URZ, UP1 ;  /* 0x0000003f19197287 */ /* 0x000fe20008800000 */
[----:B------:R-:W-:Y:S01]  /*cf30*/  UMOV UR8, 0x1 ;  /* 0x0000000100087882 */ /* 0x000fe20000000000 */
[----:B------:R-:W-:Y:S10]  /*cf40*/  @P0 BRA `(.L_x_27) ;  /* 0xffffff9c00bc0947 */ /* 0x000ff4000383ffff */
.L_x_19:
[----:B------:R-:W-:-:S04]  /*cf50*/  UISETP.NE.AND UP0, UPT, UR6, URZ, UPT ;  /* 0x0000003f0600728c */ /* 0x000fc8000bf05270 */
[----:B------:R-:W-:-:S06]  /*cf60*/  USEL UR6, URZ, 0x1, !UP0 ;  /* 0x000000013f067887 */ /* 0x000fcc000c000000 */
[----:B------:R-:W-:-:S13]  /*cf70*/  ISETP.NE.AND P0, PT, RZ, UR6, PT ;  /* 0x00000006ff007c0c */ /* 0x000fda000bf05270 */
[----:B------:R-:W-:Y:S05]  /*cf80*/  @!P0 BRA `(.L_x_28) ;  /* 0x0000003800108947 */ /* 0x000fea0003800000 */
[----:B------:R1:W-:Y:S04]  /*cf90*/  STL [R1+0x61c], R43 ;  /* 0x00061c2b01007387 */ /* 0x0003e80000100800 */
[----:B-1----:R-:W3:Y:S04]  /*cfa0*/  LDL.LU R43, [R1] ;  /* 0x00000000012b7983 */ /* 0x002ee80000300800 */
[----:B------:R1:W-:Y:S04]  /*cfb0*/  STL [R1+0x618], R44 ;  /* 0x0006182c01007387 */ /* 0x0003e80000100800 */
[----:B-1----:R-:W4:Y:S04]  /*cfc0*/  LDL.LU R44, [R1+0x4] ;  /* 0x00000400012c7983 */ /* 0x002f280000300800 */
[----:B------:R1:W-:Y:S04]  /*cfd0*/  STL [R1+0x614], R45 ;  /* 0x0006142d01007387 */ /* 0x0003e80000100800 */
[----:B-1----:R-:W5:Y:S04]  /*cfe0*/  LDL.LU R45, [R1+0x8] ;  /* 0x00000800012d7983 */ /* 0x002f680000300800 */
[----:B------:R1:W-:Y:S04]  /*cff0*/  STL [R1+0x610], R46 ;  /* 0x0006102e01007387 */ /* 0x0003e80000100800 */
[----:B-1----:R-:W2:Y:S04]  /*d000*/  LDL.LU R46, [R1+0xc] ;  /* 0x00000c00012e7983 */ /* 0x002ea80000300800 */
        /* <DEDUP_REMOVED lines=138> */
[----:B------:R-:W2:Y:S04]  /*d8b0*/  LDL.LU R0, [R1+0x1b0] ;  /* 0x0001b00001007983 */ /* 0x000ea80000300800 */
[----:B0-----:R-:W2:Y:S04]  /*d8c0*/  LDL.LU R2, [R1+0x204] ;  /* 0x0002040001027983 */ /* 0x001ea80000300800 */
[----:B------:R0:W-:Y:S04]  /*d8d0*/  STL [R1+0x4f8], R116 ;  /* 0x0004f87401007387 */ /* 0x0001e80000100800 */
        /* <DEDUP_REMOVED lines=66> */
[----:B0-----:R-:W2:Y:S01]  /*dd00*/  LDL.LU R149, [R1+0x12c] ;  /* 0x00012c0001957983 */ /* 0x001ea20000300800 */
[----:B---3--:R-:W-:-:S03]  /*dd10*/  FADD R3, R43, R3 ;  /* 0x000000032b037221 */ /* 0x008fc60000000000 */
[----:B------:R0:W-:Y:S01]  /*dd20*/  STL [R1+0x470], R150 ;  /* 0x0004709601007387 */ /* 0x0001e20000100800 */
[----:B----4-:R-:W-:Y:S01]  /*dd30*/  FADD R4, R44, R4 ;  /* 0x000000042c047221 */ /* 0x010fe20000000000 */
[----:B-----5:R-:W-:Y:S01]  /*dd40*/  FADD R5, R45, R5 ;  /* 0x000000052d057221 */ /* 0x020fe20000000000 */
[----:B--2---:R-:W-:Y:S01]  /*dd50*/  FADD R6, R46, R6 ;  /* 0x000000062e067221 */ /* 0x004fe20000000000 */
[----:B------:R-:W-:Y:S01]  /*dd60*/  FADD R7, R47, R7 ;  /* 0x000000072f077221 */ /* 0x000fe20000000000 */
[----:B0-----:R-:W2:Y:S04]  /*dd70*/  LDL.LU R150, [R1+0x128] ;  /* 0x0001280001967983 */ /* 0x001ea80000300800 */
[----:B------:R0:W-:Y:S01]  /*dd80*/  STL [R1+0x46c], R151 ;  /* 0x00046c9701007387 */ /* 0x0001e20000100800 */
[----:B------:R-:W-:Y:S01]  /*dd90*/  FADD R8, R48, R8 ;  /* 0x0000000830087221 */ /* 0x000fe20000000000 */
[----:B------:R-:W-:Y:S01]  /*dda0*/  FADD R9, R49, R9 ;  /* 0x0000000931097221 */ /* 0x000fe20000000000 */
[----:B------:R-:W-:Y:S01]  /*ddb0*/  FADD R10, R50, R10 ;  /* 0x0000000a320a7221 */ /* 0x000fe20000000000 */
[----:B0-----:R-:W3:Y:S04]  /*ddc0*/  LDL.LU R151, [R1+0x124] ;  /* 0x0001240001977983 */ /* 0x001ee80000300800 */
[----:B------:R-:W4:Y:S04]  /*ddd0*/  LDL.LU R43, [R1+0x61c] ;  /* 0x00061c00012b7983 */ /* 0x000f280000300800 */
[----:B------:R-:W5:Y:S04]  /*dde0*/  LDL.LU R44, [R1+0x618] ;  /* 0x00061800012c7983 */ /* 0x000f680000300800 */
[----:B------:R-:W4:Y:S04]  /*ddf0*/  LDL.LU R45, [R1+0x614] ;  /* 0x00061400012d7983 */ /* 0x000f280000300800 */
[----:B------:R-:W5:Y:S01]  /*de00*/  LDL.LU R46, [R1+0x610] ;  /* 0x00061000012e7983 */ /* 0x000f620000300800 */
[----:B------:R-:W-:-:S03]  /*de10*/  FADD R11, R51, R11 ;  /* 0x0000000b330b7221 */ /* 0x000fc60000000000 */
[----:B------:R-:W4:Y:S01]  /*de20*/  LDL.LU R47, [R1+0x60c] ;  /* 0x00060c00012f7983 */ /* 0x000f220000300800 */
[----:B------:R-:W-:-:S03]  /*de30*/  FADD R12, R52, R12 ;  /* 0x0000000c340c7221 */ /* 0x000fc60000000000 */
        /* <DEDUP_REMOVED lines=132> */
[----:B------:R-:W5:Y:S04]  /*e680*/  LDL.LU R114, [R1+0x500] ;  /* 0x0005000001727983 */ /* 0x000f680000300800 */
[----:B------:R-:W5:Y:S01]  /*e690*/  LDL.LU R115, [R1+0x4fc] ;  /* 0x0004fc0001737983 */ /* 0x000f620000300800 */
[----:B------:R-:W-:Y:S01]  /*e6a0*/  FADD R206, R149, R206 ;  /* 0x000000ce95ce7221 */ /* 0x000fe20000000000 */
[----:B------:R-:W-:Y:S01]  /*e6b0*/  FADD R237, R118, R237 ;  /* 0x000000ed76ed7221 */ /* 0x000fe20000000000 */
[----:B------:R-:W-:Y:S01]  /*e6c0*/  FADD R236, R119, R236 ;  /* 0x000000ec77ec7221 */ /* 0x000fe20000000000 */
[----:B------:R0:W-:Y:S01]  /*e6d0*/  STL [R1+0x200], R116 ;  /* 0x0002007401007387 */ /* 0x0001e20000100800 */
[----:B------:R-:W-:Y:S01]  /*e6e0*/  FADD R235, R120, R235 ;  /* 0x000000eb78eb7221 */ /* 0x000fe20000000000 */
        /* <DEDUP_REMOVED lines=8> */
[----:B0-----:R-:W4:Y:S01]  /*e770*/  LDL.LU R116, [R1+0x1b4] ;  /* 0x0001b40001747983 */ /* 0x001f220000300800 */
[----:B------:R-:W-:Y:S01]  /*e780*/  FADD R226, R129, R226 ;  /* 0x000000e281e27221 */ /* 0x000fe20000000000 */
[----:B------:R-:W-:Y:S01]  /*e790*/  FADD R225, R130, R225 ;  /* 0x000000e182e17221 */ /* 0x000fe20000000000 */
[----:B------:R-:W-:Y:S01]  /*e7a0*/  FADD R224, R131, R224 ;  /* 0x000000e083e07221 */ /* 0x000fe20000000000 */
[----:B------:R-:W4:Y:S01]  /*e7b0*/  LDL.LU R148, [R1+0x208] ;  /* 0x0002080001947983 */ /* 0x000f220000300800 */
[----:B------:R-:W-:Y:S01]  /*e7c0*/  FADD R223, R132, R223 ;  /* 0x000000df84df7221 */ /* 0x000fe20000000000 */
[----:B------:R-:W-:Y:S01]  /*e7d0*/  FADD R216, R139, R216 ;  /* 0x000000d88bd87221 */ /* 0x000fe20000000000 */
[----:B------:R-:W-:Y:S01]  /*e7e0*/  FADD R222, R133, R222 ;  /* 0x000000de85de7221 */ /* 0x000fe20000000000 */
        /* <DEDUP_REMOVED lines=8> */
[----:B------:R-:W5:Y:S01]  /*e870*/  LDL.LU R149, [R1+0x20c] ;  /* 0x00020c0001957983 */ /* 0x000f620000300800 */
[----:B------:R-:W-:Y:S01]  /*e880*/  FADD R212, R143, R212 ;  /* 0x000000d48fd47221 */ /* 0x000fe20000000000 */
[----:B------:R-:W-:Y:S01]  /*e890*/  FADD R218, R137, R218 ;  /* 0x000000da89da7221 */ /* 0x000fe20000000000 */
[----:B------:R-:W-:Y:S01]  /*e8a0*/  FADD R211, R144, R211 ;  /* 0x000000d390d37221 */ /* 0x000fe20000000000 */
[----:B------:R-:W5:Y:S01]  /*e8b0*/  LDL.LU R118, [R1+0x1bc] ;  /* 0x0001bc0001767983 */ /* 0x000f620000300800 */
[----:B------:R-:W-:Y:S01]  /*e8c0*/  FADD R217, R138, R217 ;  /* 0x000000d98ad97221 */ /* 0x000fe20000000000 */
[----:B------:R-:W-:Y:S01]  /*e8d0*/  FADD R210, R145, R210 ;  /* 0x000000d291d27221 */ /* 0x000fe20000000000 */
[----:B---3--:R-:W-:Y:S01]  /*e8e0*/  FADD R204, R151, R204 ;  /* 0x000000cc97cc7221 */ /* 0x008fe20000000000 */
[----:B------:R-:W3:Y:S01]  /*e8f0*/  LDL.LU R0, [R1+0x210] ;  /* 0x0002100001007983 */ /* 0x000ee20000300800 */
[----:B------:R-:W-:Y:S01]  /*e900*/  FADD R209, R146, R209 ;  /* 0x000000d192d17221 */ /* 0x000fe20000000000 */
[----:B--2---:R-:W-:Y:S01]  /*e910*/  FADD R205, R150, R205 ;  /* 0x000000cd96cd7221 */ /* 0x004fe20000000000 */
[----:B------:R-:W-:Y:S01]  /*e920*/  FADD R208, R147, R208 ;  /* 0x000000d093d07221 */ /* 0x000fe20000000000 */
[----:B------:R-:W2:Y:S04]  /*e930*/  LDL.LU R119, [R1+0x1c0] ;  /* 0x0001c00001777983 */ /* 0x000ea80000300800 */
[----:B0-----:R-:W2:Y:S04]  /*e940*/  LDL.LU R2, [R1+0x214] ;  /* 0x0002140001027983 */ /* 0x001ea80000300800 */
        /* <DEDUP_REMOVED lines=29> */
[----:B------:R-:W2:Y:S01]  /*eb20*/  LDL.LU R147, [R1+0x250] ;  /* 0x0002500001937983 */ /* 0x000ea20000300800 */
[----:B----4-:R-:W-:-:S03]  /*eb30*/  FADD R148, R116, R148 ;  /* 0x0000009474947221 */ /* 0x010fc60000000000 */
[----:B------:R-:W4:Y:S04]  /*eb40*/  LDL.LU R116, [R1+0x4f8] ;  /* 0x0004f80001747983 */ /* 0x000f280000300800 */
[----:B------:R0:W-:Y:S01]  /*eb50*/  STL [R1+0x208], R148 ;  /* 0x0002089401007387 */ /* 0x0001e20000100800 */
[----:B-----5:R-:W-:-:S03]  /*eb60*/  FADD R149, R117, R149 ;  /* 0x0000009575957221 */ /* 0x020fc60000000000 */
[----:B0-----:R-:W5:Y:S04]  /*eb70*/  LDL.LU R148, [R1+0x254] ;  /* 0x0002540001947983 */ /* 0x001f680000300800 */
[----:B------:R-:W4:Y:S04]  /*eb80*/  LDL.LU R117, [R1+0x4f4] ;  /* 0x0004f40001757983 */ /* 0x000f280000300800 */
[----:B------:R0:W-:Y:S04]  /*eb90*/  STL [R1+0x20c], R149 ;  /* 0x00020c9501007387 */ /* 0x0001e80000100800 */
[----:B0-----:R-:W4:Y:S01]  /*eba0*/  LDL.LU R149, [R1+0x258] ;  /* 0x0002580001957983 */ /* 0x001f220000300800 */
[----:B---3--:R-:W-:Y:S01]  /*ebb0*/  FADD R0, R118, R0 ;  /* 0x0000000076007221 */ /* 0x008fe20000000000 */
[----:B--2---:R-:W-:-:S02]  /*ebc0*/  FADD R2, R119, R2 ;  /* 0x0000000277027221 */ /* 0x004fc40000000000 */
[----:B------:R-:W2:Y:S01]  /*ebd0*/  LDL.LU R118, [R1+0x4f0] ;  /* 0x0004f00001767983 */ /* 0x000ea20000300800 */
[----:B------:R-:W-:-:S03]  /*ebe0*/  FADD R121, R120, R121 ;  /* 0x0000007978797221 */ /* 0x000fc60000000000 */
[----:B------:R0:W-:Y:S01]  /*ebf0*/  STL [R1+0x210], R0 ;  /* 0x0002100001007387 */ /* 0x0001e20000100800 */
[----:B------:R-:W-:-:S03]  /*ec00*/  FADD R123, R122, R123 ;  /* 0x0000007b7a7b7221 */ /* 0x000fc60000000000 */
[----:B0-----:R-:W3:Y:S04]  /*ec10*/  LDL.LU R0, [R1+0x25c] ;  /* 0x00025c0001007983 */ /* 0x001ee80000300800 */
[----:B------:R-:W2:Y:S04]  /*ec20*/  LDL.LU R119, [R1+0x4ec] ;  /* 0x0004ec0001777983 */ /* 0x000ea80000300800 */
[----:B------:R0:W-:Y:S01]  /*ec30*/  STL [R1+0x214], R2 ;  /* 0x0002140201007387 */ /* 0x0001e20000100800 */
[----:B------:R-:W-:Y:S01]  /*ec40*/  FADD R125, R124, R125 ;  /* 0x0000007d7c7d7221 */ /* 0x000fe20000000000 */
[----:B------:R-:W-:-:S02]  /*ec50*/  FADD R127, R126, R127 ;  /* 0x0000007f7e7f7221 */ /* 0x000fc40000000000 */
[----:B0-----:R-:W2:Y:S04]  /*ec60*/  LDL.LU R2, [R1+0x260] ;  /* 0x0002600001027983 */ /* 0x001ea80000300800 */
[----:B------:R-:W2:Y:S04]  /*ec70*/  LDL.LU R120, [R1+0x4e8] ;  /* 0x0004e80001787983 */ /* 0x000ea80000300800 */
[----:B------:R0:W-:Y:S01]  /*ec80*/  STL [R1+0x218], R121 ;  /* 0x0002187901007387 */ /* 0x0001e20000100800 */
[----:B------:R-:W-:-:S03]  /*ec90*/  FADD R129, R128, R129 ;  /* 0x0000008180817221 */ /* 0x000fc60000000000 */
        /* <DEDUP_REMOVED lines=42> */
[----:B------:R0:W-:Y:S04]  /*ef40*/  STL [R1+0x244], R144 ;  /* 0x0002449001007387 */ /* 0x0001e80000100800 */
[----:B0-----:R-:W2:Y:S04]  /*ef50*/  LDL.LU R144, [R1+0x278] ;  /* 0x0002780001907983 */ /* 0x001ea80000300800 */
[----:B------:R-:W2:Y:S04]  /*ef60*/  LDL.LU R138, [R1+0x4a0] ;  /* 0x0004a000018a7983 */ /* 0x000ea80000300800 */
[----:B------:R0:W-:Y:S04]  /*ef70*/  STL [R1+0x248], R145 ;  /* 0x0002489101007387 */ /* 0x0001e80000100800 */
[----:B0-----:R-:W2:Y:S04]  /*ef80*/  LDL.LU R145, [R1+0x27c] ;  /* 0x00027c0001917983 */ /* 0x001ea80000300800 */
[----:B------:R0:W-:Y:S01]  /*ef90*/  STL [R1+0x24c], R146 ;  /* 0x00024c9201007387 */ /* 0x0001e20000100800 */
[----:B-----5:R-:W-:-:S03]  /*efa0*/  FADD R148, R24, R148 ;  /* 0x0000009418947221 */ /* 0x020fc60000000000 */
[----:B0-----:R-:W5:Y:S04]  /*efb0*/  LDL.LU R146, [R1+0x280] ;  /* 0x0002800001927983 */ /* 0x001f680000300800 */
[----:B------:R0:W-:Y:S04]  /*efc0*/  STL [R1+0x250], R147 ;  /* 0x0002509301007387 */ /* 0x0001e80000100800 */
[----:B0-----:R-:W5:Y:S01]  /*efd0*/  LDL.LU R147, [R1+0x284] ;  /* 0x0002840001937983 */ /* 0x001f620000300800 */
[----:B----4-:R-:W-:-:S03]  /*efe0*/  FADD R149, R25, R149 ;  /* 0x0000009519957221 */ /* 0x010fc60000000000 */
[----:B------:R0:W-:Y:S04]  /*eff0*/  STL [R1+0x254], R148 ;  /* 0x0002549401007387 */ /* 0x0001e80000100800 */
[----:B0-----:R-:W4:Y:S04]  /*f000*/  LDL.LU R148, [R1+0x288] ;  /* 0x0002880001947983 */ /* 0x001f280000300800 */
[----:B------:R0:W-:Y:S04]  /*f010*/  STL [R1+0x258], R149 ;  /* 0x0002589501007387 */ /* 0x0001e80000100800 */
[----:B0-----:R-:W4:Y:S04]  /*f020*/  LDL.LU R149, [R1+0x28c] ;  /* 0x00028c0001957983 */ /* 0x001f280000300800 */
[----:B------:R-:W4:Y:S01]  /*f030*/  LDL.LU R150, [R1+0x290] ;  /* 0x0002900001967983 */ /* 0x000f220000300800 */
[----:B---3--:R-:W-:-:S03]  /*f040*/  FADD R0, R26, R0 ;  /* 0x000000001a007221 */ /* 0x008fc60000000000 */
[----:B------:R-:W3:Y:S01]  /*f050*/  LDL.LU R151, [R1+0x294] ;  /* 0x0002940001977983 */ /* 0x000ee20000300800 */
[----:B--2---:R-:W-:-:S03]  /*f060*/  FADD R2, R27, R2 ;  /* 0x000000021b027221 */ /* 0x004fc60000000000 */
[----:B------:R0:W-:Y:S04]  /*f070*/  STL [R1+0x25c], R0 ;  /* 0x00025c0001007387 */ /* 0x0001e80000100800 */
[----:B------:R-:W2:Y:S04]  /*f080*/  LDL.LU R27, [R1+0x2c8] ;  /* 0x0002c800011b7983 */ /* 0x000ea80000300800 */
[----:B------:R-:W2:Y:S04]  /*f090*/  LDL.LU R26, [R1+0x2cc] ;  /* 0x0002cc00011a7983 */ /* 0x000ea80000300800 */
[----:B------:R1:W-:Y:S04]  /*f0a0*/  STL [R1+0x260], R2 ;  /* 0x0002600201007387 */ /* 0x0003e80000100800 */
[----:B------:R-:W2:Y:S04]  /*f0b0*/  LDL.LU R25, [R1+0x2d0] ;  /* 0x0002d00001197983 */ /* 0x000ea80000300800 */
[----:B------:R-:W2:Y:S04]  /*f0c0*/  LDL.LU R24, [R1+0x2d4] ;  /* 0x0002d40001187983 */ /* 0x000ea80000300800 */
[----:B0-----:R-:W2:Y:S04]  /*f0d0*/  LDL.LU R0, [R1+0x2d8] ;  /* 0x0002d80001007983 */ /* 0x001ea80000300800 */
[----:B-1----:R-:W2:Y:S01]  /*f0e0*/  LDL.LU R2, [R1+0x2dc] ;  /* 0x0002dc0001027983 */ /* 0x002ea20000300800 */
[----:B------:R-:W-:-:S05]  /*f0f0*/  FADD R139, R28, R139 ;  /* 0x0000008b1c8b7221 */ /* 0x000fca0000000000 */
[----:B------:R0:W-:Y:S04]  /*f100*/  STL [R1+0x264], R139 ;  /* 0x0002648b01007387 */ /* 0x0001e80000100800 */
[----:B0-----:R-:W2:Y:S01]  /*f110*/  LDL.LU R139, [R1+0x49c] ;  /* 0x00049c00018b7983 */ /* 0x001ea20000300800 */
[----:B------:R-:W-:-:S03]  /*f120*/  FADD R140, R29, R140 ;  /* 0x0000008c1d8c7221 */ /* 0x000fc60000000000 */
[----:B------:R-:W2:Y:S04]  /*f130*/  LDL.LU R28, [R1+0x2c4] ;  /* 0x0002c400011c7983 */ /* 0x000ea80000300800 */
        /* <DEDUP_REMOVED lines=20> */
[----:B------:R0:W-:Y:S01]  /*f280*/  STL [R1+0x27c], R145 ;  /* 0x00027c9101007387 */ /* 0x0001e20000100800 */
[----:B-----5:R-:W-:-:S03]  /*f290*/  FADD R146, R35, R146 ;  /* 0x0000009223927221 */ /* 0x020fc60000000000 */
[----:B0-----:R-:W5:Y:S04]  /*f2a0*/  LDL.LU R145, [R1+0x484] ;  /* 0x0004840001917983 */ /* 0x001f680000300800 */
[----:B------:R-:W5:Y:S04]  /*f2b0*/  LDL.LU R34, [R1+0x2ac] ;  /* 0x0002ac0001227983 */ /* 0x000f680000300800 */
[----:B------:R0:W-:Y:S01]  /*f2c0*/  STL [R1+0x280], R146 ;  /* 0x0002809201007387 */ /* 0x0001e20000100800 */
[----:B------:R-:W-:-:S03]  /*f2d0*/  FADD R147, R36, R147 ;  /* 0x0000009324937221 */ /* 0x000fc60000000000 */
[----:B0-----:R-:W5:Y:S04]  /*f2e0*/  LDL.LU R146, [R1+0x480] ;  /* 0x0004800001927983 */ /* 0x001f680000300800 */
[----:B------:R-:W5:Y:S01]  /*f2f0*/  LDL.LU R35, [R1+0x2a8] ;  /* 0x0002a80001237983 */ /* 0x000f620000300800 */
[----:B----4-:R-:W-:-:S03]  /*f300*/  FADD R148, R37, R148 ;  /* 0x0000009425947221 */ /* 0x010fc60000000000 */
[----:B------:R0:W-:Y:S04]  /*f310*/  STL [R1+0x284], R147 ;  /* 0x0002849301007387 */ /* 0x0001e80000100800 */
[----:B0-----:R-:W4:Y:S01]  /*f320*/  LDL.LU R147, [R1+0x47c] ;  /* 0x00047c0001937983 */ /* 0x001f220000300800 */
[----:B------:R-:W-:-:S03]  /*f330*/  FADD R149, R38, R149 ;  /* 0x0000009526957221 */ /* 0x000fc60000000000 */
[----:B------:R-:W4:Y:S01]  /*f340*/  LDL.LU R36, [R1+0x2a4] ;  /* 0x0002a40001247983 */ /* 0x000f220000300800 */
[----:B------:R-:W-:-:S03]  /*f350*/  FADD R150, R39, R150 ;  /* 0x0000009627967221 */ /* 0x000fc60000000000 */
[----:B------:R0:W-:Y:S04]  /*f360*/  STL [R1+0x288], R148 ;  /* 0x0002889401007387 */ /* 0x0001e80000100800 */
[----:B0-----:R-:W4:Y:S04]  /*f370*/  LDL.LU R148, [R1+0x478] ;  /* 0x0004780001947983 */ /* 0x001f280000300800 */
[----:B------:R-:W4:Y:S04]  /*f380*/  LDL.LU R37, [R1+0x2a0] ;  /* 0x0002a00001257983 */ /* 0x000f280000300800 */
[----:B------:R0:W-:Y:S04]  /*f390*/  STL [R1+0x28c], R149 ;  /* 0x00028c9501007387 */ /* 0x0001e80000100800 */
[----:B0-----:R-:W4:Y:S04]  /*f3a0*/  LDL.LU R149, [R1+0x474] ;  /* 0x0004740001957983 */ /* 0x001f280000300800 */
[----:B------:R-:W4:Y:S04]  /*f3b0*/  LDL.LU R38, [R1+0x29c] ;  /* 0x00029c0001267983 */ /* 0x000f280000300800 */
[----:B------:R0:W-:Y:S04]  /*f3c0*/  STL [R1+0x290], R150 ;  /* 0x0002909601007387 */ /* 0x0001e80000100800 */
[----:B0-----:R-:W4:Y:S04]  /*f3d0*/  LDL.LU R150, [R1+0x470] ;  /* 0x0004700001967983 */ /* 0x001f280000300800 */
[----:B------:R-:W4:Y:S01]  /*f3e0*/  LDL.LU R39, [R1+0x298] ;  /* 0x0002980001277983 */ /* 0x000f220000300800 */
[----:B---3--:R-:W-:-:S05]  /*f3f0*/  FADD R151, R40, R151 ;  /* 0x0000009728977221 */ /* 0x008fca0000000000 */
[----:B------:R0:W-:Y:S01]  /*f400*/  STL [R1+0x294], R151 ;  /* 0x0002949701007387 */ /* 0x0001e20000100800 */
[----:B--2---:R-:W-:-:S03]  /*f410*/  FADD R27, R53, R27 ;  /* 0x0000001b351b7221 */ /* 0x004fc60000000000 */
[----:B0-----:R-:W2:Y:S01]  /*f420*/  LDL.LU R151, [R1+0x46c] ;  /* 0x00046c0001977983 */ /* 0x001ea20000300800 */
        /* <DEDUP_REMOVED lines=11> */
[----:B-----5:R-:W-:Y:S01]  /*f4e0*/  FADD R34, R46, R34 ;  /* 0x000000222e227221 */ /* 0x020fe20000000000 */
[----:B------:R-:W-:Y:S01]  /*f4f0*/  FADD R35, R45, R35 ;  /* 0x000000232d237221 */ /* 0x000fe20000000000 */
[----:B----4-:R-:W-:Y:S01]  /*f500*/  FADD R36, R44, R36 ;  /* 0x000000242c247221 */ /* 0x010fe20000000000 */
[----:B------:R-:W-:Y:S01]  /*f510*/  FADD R37, R43, R37 ;  /* 0x000000252b257221 */ /* 0x000fe20000000000 */
[----:B------:R-:W-:Y:S01]  /*f520*/  FADD R38, R42, R38 ;  /* 0x000000262a267221 */ /* 0x000fe20000000000 */
[----:B------:R-:W-:-:S05]  /*f530*/  FADD R39, R41, R39 ;  /* 0x0000002729277221 */ /* 0x000fca0000000000 */
[----:B------:R0:W-:Y:S04]  /*f540*/  STL [R1+0x298], R39 ;  /* 0x0002982701007387 */ /* 0x0001e80000100800 */
        /* <DEDUP_REMOVED lines=14> */
[----:B------:R-:W2:Y:S04]  /*f630*/  LDL.LU R52, [R1+0x2e0] ;  /* 0x0002e00001347983 */ /* 0x000ea80000300800 */
[----:B------:R2:W-:Y:S04]  /*f640*/  STL [R1+0x2d4], R24 ;  /* 0x0002d41801007387 */ /* 0x0005e80000100800 */
[----:B------:R-:W2:Y:S04]  /*f650*/  LDL.LU R51, [R1+0x2e4] ;  /* 0x0002e40001337983 */ /* 0x000ea80000300800 */
[----:B------:R2:W-:Y:S04]  /*f660*/  STL [R1+0x2d8], R0 ;  /* 0x0002d80001007387 */ /* 0x0005e80000100800 */
        /* <DEDUP_REMOVED lines=13> */
[----:B-1----:R-:W2:Y:S04]  /*f740*/  LDL.LU R38, [R1+0x318] ;  /* 0x0003180001267983 */ /* 0x002ea80000300800 */
[----:B---3--:R-:W3:Y:S04]  /*f750*/  LDL.LU R37, [R1+0x31c] ;  /* 0x00031c0001257983 */ /* 0x008ee80000300800 */
[----:B----4-:R-:W4:Y:S04]  /*f760*/  LDL.LU R36, [R1+0x320] ;  /* 0x0003200001247983 */ /* 0x010f280000300800 */
[----:B-----5:R-:W5:Y:S04]  /*f770*/  LDL.LU R35, [R1+0x324] ;  /* 0x0003240001237983 */ /* 0x020f680000300800 */
[----:B--2---:R-:W2:Y:S04]  /*f780*/  LDL.LU R34, [R1+0x328] ;  /* 0x0003280001227983 */ /* 0x004ea80000300800 */
        /* <DEDUP_REMOVED lines=12> */
[----:B------:R-:W-:Y:S01]  /*f850*/  FADD R52, R59, R52 ;  /* 0x000000343b347221 */ /* 0x000fe20000000000 */
        /* <DEDUP_REMOVED lines=28> */
[----:B---3--:R-:W-:-:S03]  /*fa20*/  FADD R37, R74, R37 ;  /* 0x000000254a257221 */ /* 0x008fc60000000000 */
[----:B------:R3:W-:Y:S01]  /*fa30*/  STL [R1+0x318], R38 ;  /* 0x0003182601007387 */ /* 0x0007e20000100800 */
[----:B----4-:R-:W-:-:S03]  /*fa40*/  FADD R36, R75, R36 ;  /* 0x000000244b247221 */ /* 0x010fc60000000000 */
[----:B------:R4:W-:Y:S01]  /*fa50*/  STL [R1+0x31c], R37 ;  /* 0x00031c2501007387 */ /* 0x0009e20000100800 */
[----:B-----5:R-:W-:-:S03]  /*fa60*/  FADD R35, R76, R35 ;  /* 0x000000234c237221 */ /* 0x020fc60000000000 */
[----:B------:R5:W-:Y:S01]  /*fa70*/  STL [R1+0x320], R36 ;  /* 0x0003202401007387 */ /* 0x000be20000100800 */
[----:B--2---:R-:W-:-:S03]  /*fa80*/  FADD R34, R77, R34 ;  /* 0x000000224d227221 */ /* 0x004fc60000000000 */
        /* <DEDUP_REMOVED lines=22> */
[----:B0-----:R-:W2:Y:S01]  /*fbf0*/  LDL.LU R52, [R1+0x35c] ;  /* 0x00035c0001347983 */ /* 0x001ea20000300800 */
[----:B------:R-:W-:-:S03]  /*fc00*/  FADD R2, R89, R2 ;  /* 0x0000000259027221 */ /* 0x000fc60000000000 */
[----:B------:R0:W-:Y:S04]  /*fc10*/  STL [R1+0x350], R24 ;  /* 0x0003501801007387 */ /* 0x0001e80000100800 */
[----:B-1----:R-:W2:Y:S04]  /*fc20*/  LDL.LU R51, [R1+0x360] ;  /* 0x0003600001337983 */ /* 0x002ea80000300800 */
        /* <DEDUP_REMOVED lines=181> */
[----:B------:R-:W-:Y:S01]  /*10780*/  FADD R0, R150, R0 ;  /* 0x0000000096007221 */ /* 0x000fe20000000000 */
[----:B------:R-:W-:-:S05]  /*10790*/  FADD R2, R2, R151 ;  /* 0x0000009702027221 */ /* 0x000fca0000000000 */
[----:B------:R1:W-:Y:S04]  /*107a0*/  STL [R1+0x450], R2 ;  /* 0x0004500201007387 */ /* 0x0003e80000100800 */
[----:B------:R1:W-:Y:S04]  /*107b0*/  STL [R1+0x448], R24 ;  /* 0x0004481801007387 */ /* 0x0003e80000100800 */
[----:B------:R1:W-:Y:S02]  /*107c0*/  STL [R1+0x44c], R0 ;  /* 0x00044c0001007387 */ /* 0x0003e40000100800 */
.L_x_28:
[----:B-1----:R-:W1:Y:S02]  /*107d0*/  LDC R0, c[0x0][0x28c] ;  /* 0x0000a300ff007b82 */ /* 0x002e640000000800 */
[----:B-1----:R-:W-:-:S13]  /*107e0*/  ISETP.GE.AND P0, PT, R0, 0x1, PT ;  /* 0x000000010000780c */ /* 0x002fda0003f06270 */
[----:B------:R-:W-:Y:S05]  /*107f0*/  @!P0 BRA `(.L_x_29) ;  /* 0x0000000000508947 */ /* 0x000fea0003800000 */
[----:B------:R-:W-:-:S06]  /*10800*/  UISETP.NE.AND UP0, UPT, UR23, 0x3, UPT ;  /* 0x000000031700788c */ /* 0x000fcc000bf05270 */
[----:B------:R-:W-:-:S13]  /*10810*/  PLOP3.LUT P0, PT, PT, PT, UP0, 0x80, 0x0 ;  /* 0x000000000000781c */ /* 0x000fda0003f0f008 */
[----:B------:R-:W-:Y:S05]  /*10820*/  @!P0 BRA `(.L_x_30) ;  /* 0x0000000000048947 */ /* 0x000fea0003800000 */
[----:B------:R-:W-:Y:S01]  /*10830*/  BPT.TRAP 0x1 ;  /* 0x000000040000795c */ /* 0x000fe20000300000 */
.L_x_30:
[----:B------:R-:W-:-:S04]  /*10840*/  UISETP.LT.AND UP0, UPT, UR9, 0x1, UPT ;  /* 0x000000010900788c */ /* 0x000fc8000bf01270 */
[----:B------:R-:W-:Y:S02]  /*10850*/  USEL UR8, UR9, 0x1, UP0 ;  /* 0x0000000109087887 */ /* 0x000fe40008000000 */
[----:B------:R-:W-:Y:S02]  /*10860*/  UISETP.GT.U32.AND UP0, UPT, UR13, 0x1, UPT ;  /* 0x000000010d00788c */ /* 0x000fe4000bf04070 */
[----:B------:R-:W-:-:S04]  /*10870*/  UIADD3 UR8, UR5, UR9, -UR8 ;  /* 0x0000000905087290 */ /* 0x000fc8000fffe808 */
[----:B------:R-:W-:Y:S01]  /*10880*/  UIMAD.WIDE.U32 UR6, UR8, 0x24924925, URZ ;  /* 0x24924925080678a5 */ /* 0x000fe2000f8e003f */
[----:B------:R-:W-:-:S03]  /*10890*/  PLOP3.LUT P0, PT, PT, PT, UP0, 0x80, 0x0 ;  /* 0x000000000000781c */ /* 0x000fc60003f0f008 */
[----:B------:R-:W-:-:S04]  /*108a0*/  UIADD3 UR6, UR8, -UR7, URZ ;  /* 0x8000000708067290 */ /* 0x000fc8000fffe03f */
[----:B------:R-:W-:-:S04]  /*108b0*/  ULEA.HI UR6, UR6, UR7, URZ, 0x1f ;  /* 0x0000000706067291 */ /* 0x000fc8000f8ff83f */
[----:B------:R-:W-:-:S04]  /*108c0*/  USHF.R.U32.HI UR6, URZ, 0x2, UR6 ;  /* 0x000000023f067899 */ /* 0x000fc80008011606 */
[----:B------:R-:W-:-:S04]  /*108d0*/  UIMAD UR6, UR6, -0x7, UR8 ;  /* 0xfffffff9060678a4 */ /* 0x000fc8000f8e0208 */
[----:B------:R-:W-:-:S04]  /*108e0*/  ULEA UR6, UR6, UR11, 0x3 ;  /* 0x0000000b06067291 */ /* 0x000fc8000f8e183f */
[----:B------:R-:W-:-:S04]  /*108f0*/  UIADD3 UR6, UR6, 0x38, URZ ;  /* 0x0000003806067890 */ /* 0x000fc8000fffe03f */
[----:B------:R-:W-:-:S09]  /*10900*/  UPRMT UR6, URZ, 0x654, UR6 ;  /* 0x000006543f067896 */ /* 0x000fd20008000006 */
[----:B------:R-:W-:Y:S01]  /*10910*/  SYNCS.ARRIVE.TRANS64.RED.A1T0 RZ, [UR6], RZ ;  /* 0x000000ffffff79a7 */ /* 0x000fe20008100406 */
[----:B------:R-:W-:Y:S05]  /*10920*/  @P0 BRA `(.L_x_29) ;  /* 0x0000000000040947 */ /* 0x000fea0003800000 */
[----:B------:R-:W-:Y:S01]  /*10930*/  BPT.TRAP 0x1 ;  /* 0x000000040000795c */ /* 0x000fe20000300000 */
.L_x_29:
[----:B------:R-:W3:Y:S01]  /*10940*/  LDL.LU R27, [R1+0x460] ;  /* 0x00046000011b7983 */ /* 0x000ee20000300800 */
[----:B------:R-:W1:Y:S01]  /*10950*/  LDC R24, c[0x0][0x288] ;  /* 0x0000a200ff187b82 */ /* 0x000e620000000800 */
[----:B------:R-:W0:Y:S01]  /*10960*/  S2R R26, SR_TID.X ;  /* 0x00000000001a7919 */ /* 0x000e220000002100 */
[----:B------:R-:W-:Y:S01]  /*10970*/  UIADD3 UR8, UR9, UR5, URZ ;  /* 0x0000000509087290 */ /* 0x000fe2000fffe03f */
[----:B------:R-:W-:Y:S01]  /*10980*/  ULDC UR6, c[0x0][0x284] ;  /* 0x0000a10000067ab9 */ /* 0x000fe20000000800 */
[----:B------:R-:W4:Y:S02]  /*10990*/  LDL.LU R25, [R1+0x45c] ;  /* 0x00045c0001197983 */ /* 0x000f240000300800 */
[----:B------:R-:W-:Y:S01]  /*109a0*/  UISETP.GT.U32.AND UP0, UPT, UR8, 0x6, UPT ;  /* 0x000000060800788c */ /* 0x000fe2000bf04070 */
[----:B------:R-:W-:Y:S01]  /*109b0*/  IMAD.MOV.U32 R40, RZ, RZ, -0x1 ;  /* 0xffffffffff287424 */ /* 0x000fe200078e00ff */
[----:B------:R-:W-:Y:S02]  /*109c0*/  USHF.R.S32.HI UR11, URZ, 0x1f, UR10 ;  /* 0x0000001f3f0b7899 */ /* 0x000fe4000801140a */
[----:B------:R-:W-:-:S02]  /*109d0*/  UISETP.LT.U32.AND UP0, UPT, UR9, 0x7, UP0 ;  /* 0x000000070900788c */ /* 0x000fc40008701070 */
[----:B------:R-:W-:Y:S01]  /*109e0*/  UISETP.GE.U32.AND UP1, UPT, UR9, 0x7, UPT ;  /* 0x000000070900788c */ /* 0x000fe2000bf26070 */
[----:B------:R-:W-:Y:S01]  /*109f0*/  ULDC.64 UR16, c[0x0][0x5d0] ;  /* 0x0001740000107ab9 */ /* 0x000fe20000000a00 */
[----:B------:R-:W-:-:S04]  /*10a00*/  USEL UR12, URZ, 0x1, !UP0 ;  /* 0x000000013f0c7887 */ /* 0x000fc8000c000000 */
[----:B------:R-:W-:Y:S01]  /*10a10*/  ULOP3.LUT UR4, UR4, UR12, URZ, 0x3c, !UPT ;  /* 0x0000000c04047292 */ /* 0x000fe2000f8e3c3f */
[C---:B0-----:R-:W-:Y:S01]  /*10a20*/  LOP3.LUT R2, R26.reuse, 0x3, RZ, 0xc0, !PT ;  /* 0x000000031a027812 */ /* 0x041fe200078ec0ff */
[----:B------:R-:W-:Y:S01]  /*10a30*/  IMAD.SHL.U32 R32, R26, 0x2, RZ ;  /* 0x000000021a207824 */ /* 0x000fe200078e00ff */
[----:B------:R-:W-:-:S03]  /*10a40*/  SHF.R.U32.HI R34, RZ, 0x7, R26 ;  /* 0x00000007ff227819 */ /* 0x000fc6000001161a */
[----:B-1----:R-:W-:Y:S01]  /*10a50*/  IMAD R2, R2, -0x2, R24 ;  /* 0xfffffffe02027824 */ /* 0x002fe200078e0218 */
[----:B------:R-:W-:Y:S02]  /*10a60*/  LOP3.LUT R34, R34, 0x1, RZ, 0xc0, !PT ;  /* 0x0000000122227812 */ /* 0x000fe400078ec0ff */
[----:B------:R-:W-:-:S03]  /*10a70*/  LOP3.LUT R32, R32, 0x6, RZ, 0xc0, !PT ;  /* 0x0000000620207812 */ /* 0x000fc600078ec0ff */
[----:B------:R-:W-:Y:S02]  /*10a80*/  IMAD.SHL.U32 R35, R34, 0x40, RZ ;  /* 0x0000004022237824 */ /* 0x000fe400078e00ff */
[----:B---3--:R-:W-:-:S04]  /*10a90*/  IMAD.WIDE R36, R27, 0x100, RZ ;  /* 0x000001001b247825 */ /* 0x008fc800078e02ff */
[----:B----4-:R-:W-:Y:S01]  /*10aa0*/  IMAD.SHL.U32 R0, R25, 0x100, RZ ;  /* 0x0000010019007824 */ /* 0x010fe200078e00ff */
[----:B------:R-:W-:-:S04]  /*10ab0*/  PRMT R32, R32, 0x6540, R25 ;  /* 0x0000654020207816 */ /* 0x000fc80000000019 */
[----:B------:R-:W-:Y:S01]  /*10ac0*/  ISETP.GE.AND P0, PT, R0, R24, PT ;  /* 0x000000180000720c */ /* 0x000fe20003f06270 */
[----:B------:R-:W-:Y:S01]  /*10ad0*/  IMAD.IADD R0, R2, 0x1, -R0 ;  /* 0x0000000102007824 */ /* 0x000fe200078e0a00 */
[----:B------:R-:W-:Y:S02]  /*10ae0*/  SHF.R.U32.HI R2, RZ, 0x2, R26 ;  /* 0x00000002ff027819 */ /* 0x000fe4000001161a */
[----:B------:R-:W-:Y:S01]  /*10af0*/  LOP3.LUT R24, R26, 0x60, RZ, 0xc0, !PT ;  /* 0x000000601a187812 */ /* 0x000fe200078ec0ff */
[----:B------:R-:W-:Y:S01]  /*10b00*/  IMAD.U32 R26, RZ, RZ, UR16 ;  /* 0x00000010ff1a7e24 */ /* 0x000fe2000f8e00ff */
[----:B------:R-:W-:Y:S02]  /*10b10*/  LOP3.LUT R2, R2, 0x7, RZ, 0xc0, !PT ;  /* 0x0000000702027812 */ /* 0x000fe400078ec0ff */
[----:B------:R-:W-:Y:S02]  /*10b20*/  SHF.R.U32.HI R24, RZ, 0x1, R24 ;  /* 0x00000001ff187819 */ /* 0x000fe40000011618 */
[----:B------:R-:W-:-:S02]  /*10b30*/  LOP3.LUT R35, R35, 0x40, R2, 0xe2, !PT ;  /* 0x0000004023237812 */ /* 0x000fc400078ee202 */
[----:B------:R-:W-:Y:S02]  /*10b40*/  IADD3 R2, RZ, -R24, -R2 ;  /* 0x80000018ff027210 */ /* 0x000fe40007ffe802 */
[----:B------:R-:W-:Y:S02]  /*10b50*/  SHF.R.S32.HI R33, RZ, 0x1f, R32 ;  /* 0x0000001fff217819 */ /* 0x000fe40000011420 */
[----:B------:R-:W-:Y:S01]  /*10b60*/  LOP3.LUT R35, R36, R35, R24, 0xfe, !PT ;  /* 0x0000002324237212 */ /* 0x000fe200078efe18 */
[----:B------:R-:W-:Y:S02]  /*10b70*/  IMAD R34, R34, -0x40, R2 ;  /* 0xffffffc022227824 */ /* 0x000fe400078e0202 */
[----:B------:R-:W-:Y:S02]  /*10b80*/  IMAD.SHL.U32 R2, R27, 0x100, RZ ;  /* 0x000001001b027824 */ /* 0x000fe400078e00ff */
[----:B------:R-:W-:-:S03]  /*10b90*/  IMAD.WIDE.U32 R26, R26, UR10, R32 ;  /* 0x0000000a1a1a7c25 */ /* 0x000fc6000f8e0020 */
[C---:B------:R-:W-:Y:S02]  /*10ba0*/  IADD3 R34, -R2.reuse, UR6, R34 ;  /* 0x0000000602227c10 */ /* 0x040fe4000fffe122 */
[----:B------:R-:W-:Y:S01]  /*10bb0*/  ISETP.GE.OR P0, PT, R2, UR6, P0 ;  /* 0x0000000602007c0c */ /* 0x000fe20008706670 */
[----:B------:R-:W-:Y:S02]  /*10bc0*/  UIMAD.WIDE.U32 UR6, UR8, 0x24924925, URZ ;  /* 0x24924925080678a5 */ /* 0x000fe4000f8e003f */
[----:B------:R-:W-:Y:S02]  /*10bd0*/  UIMAD UR6, UR11, UR16, URZ ;  /* 0x000000100b0672a4 */ /* 0x000fe4000f8e023f */
[----:B------:R-:W-:Y:S02]  /*10be0*/  UIADD3 UR5, UR8, -UR7, URZ ;  /* 0x8000000708057290 */ /* 0x000fe4000fffe03f */
[----:B------:R-:W-:Y:S02]  /*10bf0*/  UIMAD UR6, UR10, UR17, UR6 ;  /* 0x000000110a0672a4 */ /* 0x000fe4000f8e0206 */
[----:B------:R-:W-:-:S04]  /*10c00*/  ULEA.HI UR5, UR5, UR7, URZ, 0x1f ;  /* 0x0000000705057291 */ /* 0x000fc8000f8ff83f */
[----:B------:R-:W-:Y:S01]  /*10c10*/  USHF.R.U32.HI UR5, URZ, 0x2, UR5 ;  /* 0x000000023f057899 */ /* 0x000fe20008011605 */
[----:B------:R-:W-:-:S03]  /*10c20*/  VIADD R27, R27, UR6 ;  /* 0x000000061b1b7c36 */ /* 0x000fc60008000000 */
[----:B------:R-:W-:Y:S02]  /*10c30*/  @UP1 ULOP3.LUT UR4, UR4, 0x1, UR5, 0x78, !UPT ;  /* 0x0000000104041892 */ /* 0x000fe4000f8e7805 */
[----:B------:R-:W-:Y:S01]  /*10c40*/  UIMAD UR5, UR5, -0x7, UR8 ;  /* 0xfffffff9050578a4 */ /* 0x000fe2000f8e0208 */
[----:B------:R-:W-:Y:S11]  /*10c50*/  @P0 BRA `(.L_x_31) ;  /* 0x0000012400b40947 */ /* 0x000ff60003800000 */
[----:B------:R-:W0:Y:S01]  /*10c60*/  LDC.64 R28, c[0x0][0x5c8] ;  /* 0x00017200ff1c7b82 */ /* 0x000e220000000a00 */
[----:B------:R-:W-:Y:S01]  /*10c70*/  ULDC.64 UR6, c[0x0][0x5c0] ;  /* 0x0001700000067ab9 */ /* 0x000fe20000000a00 */
[----:B------:R-:W-:Y:S01]  /*10c80*/  BSSY B0, `(.L_x_31) ;  /* 0x000126a000007945 */ /* 0x000fe20003800000 */
[-C--:B0-----:R-:W-:Y:S01]  /*10c90*/  IMAD R2, R37, R28.reuse, RZ ;  /* 0x0000001c25027224 */ /* 0x081fe200078e02ff */
[----:B------:R-:W-:Y:S01]  /*10ca0*/  SHF.L.U64.HI R38, R28, 0x3, R29 ;  /* 0x000000031c267819 */ /* 0x000fe2000001021d */
[----:B------:R-:W-:-:S04]  /*10cb0*/  IMAD.WIDE.U32 R26, R35, R28, R26 ;  /* 0x0000001c231a7225 */ /* 0x000fc800078e001a */
[----:B------:R-:W-:Y:S01]  /*10cc0*/  IMAD R2, R35, R29, R2 ;  /* 0x0000001d23027224 */ /* 0x000fe200078e0202 */
[C---:B------:R-:W-:Y:S01]  /*10cd0*/  LEA R30, P2, R28.reuse, R26, 0x7 ;  /* 0x0000001a1c1e7211 */ /* 0x040fe200078438ff */
[----:B------:R-:W-:Y:S01]  /*10ce0*/  IMAD.SHL.U32 R25, R28, 0x8, RZ ;  /* 0x000000081c197824 */ /* 0x000fe200078e00ff */
[----:B------:R-:W-:Y:S01]  /*10cf0*/  IADD3 R24, P5, R26, UR6, RZ ;  /* 0x000000061a187c10 */ /* 0x000fe2000ffbe0ff */
[----:B------:R-:W-:-:S03]  /*10d00*/  IMAD.IADD R2, R27, 0x1, R2 ;  /* 0x000000011b027824 */ /* 0x000fc600078e0202 */
[----:B------:R-:W-:Y:S02]  /*10d10*/  IADD3 R26, P0, P1, R26, UR6, R25 ;  /* 0x000000061a1a7c10 */ /* 0x000fe4000f91e019 */
[----:B------:R-:W-:Y:S02]  /*10d20*/  LEA.HI.X R31, R28, R2, R29, 0x7, P2 ;  /* 0x000000021c1f7211 */ /* 0x000fe400010f3c1d */
[----:B------:R-:W-:Y:S02]  /*10d30*/  IADD3 R28, P2, P3, R30, UR6, R25 ;  /* 0x000000061e1c7c10 */ /* 0x000fe4000fb5e019 */
[----:B------:R-:W-:Y:S02]  /*10d40*/  IADD3.X R25, R2, UR7, RZ, P5, !PT ;  /* 0x0000000702197c10 */ /* 0x000fe4000affe4ff */
[----:B------:R-:W-:Y:S02]  /*10d50*/  FSETP.NEU.AND P5, PT, RZ, UR22, PT ;  /* 0x00000016ff007c0b */ /* 0x000fe4000bfad000 */
[----:B------:R-:W-:-:S02]  /*10d60*/  IADD3 R30, P6, R30, UR6, RZ ;  /* 0x000000061e1e7c10 */ /* 0x000fc4000ffde0ff */
[C-C-:B------:R-:W-:Y:S02]  /*10d70*/  IADD3.X R29, R31.reuse, UR7, R38.reuse, P2, P3 ;  /* 0x000000071f1d7c10 */ /* 0x140fe400097e6426 */
[----:B------:R-:W-:Y:S02]  /*10d80*/  IADD3.X R27, R2, UR7, R38, P0, P1 ;  /* 0x00000007021b7c10 */ /* 0x000fe400087e2426 */
[----:B------:R-:W-:-:S05]  /*10d90*/  IADD3.X R31, R31, UR7, RZ, P6, !PT ;  /* 0x000000071f1f7c10 */ /* 0x000fca000b7fe4ff */
[----:B------:R-:W-:Y:S05]  /*10da0*/  @!P5 BRA `(.L_x_32) ;  /* 0x000000d800f8d947 */ /* 0x000fea0003800000 */
[----:B------:R-:W-:Y:S01]  /*10db0*/  ULDC.64 UR6, c[0x0][0x5b8] ;  /* 0x00016e0000067ab9 */ /* 0x000fe20000000a00 */
[----:B------:R-:W-:Y:S01]  /*10dc0*/  BSSY B1, `(.L_x_33) ;  /* 0x0000013000017945 */ /* 0x000fe20003800000 */
[----:B------:R-:W-:Y:S01]  /*10dd0*/  IMAD.U32 R2, RZ, RZ, UR6 ;  /* 0x00000006ff027e24 */ /* 0x000fe2000f8e00ff */
[----:B------:R-:W-:-:S03]  /*10de0*/  UIMAD UR6, UR11, UR6, URZ ;  /* 0x000000060b0672a4 */ /* 0x000fc6000f8e023f */
[----:B------:R-:W-:Y:S01]  /*10df0*/  IMAD.WIDE.U32 R32, R2, UR10, R32 ;  /* 0x0000000a02207c25 */ /* 0x000fe2000f8e0020 */
[----:B------:R-:W-:-:S03]  /*10e00*/  UIMAD UR6, UR10, UR7, UR6 ;  /* 0x000000070a0672a4 */ /* 0x000fc6000f8e0206 */
[----:B------:R-:W-:Y:S01]  /*10e10*/  IMAD.MOV.U32 R38, RZ, RZ, R32 ;  /* 0x000000ffff267224 */ /* 0x000fe200078e0020 */
[----:B------:R-:W-:Y:S02]  /*10e20*/  ULDC.64 UR10, c[0x0][0x5a8] ;  /* 0x00016a00000a7ab9 */ /* 0x000fe40000000a00 */
[----:B------:R-:W-:Y:S01]  /*10e30*/  VIADD R39, R33, UR6 ;  /* 0x0000000621277c36 */ /* 0x000fe20008000000 */
[----:B------:R-:W-:Y:S02]  /*10e40*/  ULDC.64 UR6, c[0x0][0x5b0] ;  /* 0x00016c0000067ab9 */ /* 0x000fe40000000a00 */
[----:B------:R-:W-:Y:S02]  /*10e50*/  IMAD R2, R37, UR6, RZ ;  /* 0x0000000625027c24 */ /* 0x000fe4000f8e02ff */
[----:B------:R-:W-:-:S04]  /*10e60*/  IMAD.WIDE.U32 R32, R35, UR6, R38 ;  /* 0x0000000623207c25 */ /* 0x000fc8000f8e0026 */
[----:B------:R-:W-:Y:S01]  /*10e70*/  IMAD R2, R35, UR7, R2 ;  /* 0x0000000723027c24 */ /* 0x000fe2000f8e0202 */
[----:B------:R-:W-:-:S04]  /*10e80*/  IADD3 R32, P0, R32, UR10, RZ ;  /* 0x0000000a20207c10 */ /* 0x000fc8000ff1e0ff */
[--C-:B------:R-:W-:Y:S02]  /*10e90*/  IADD3.X R33, R33, UR11, R2.reuse, P0, !PT ;  /* 0x0000000b21217c10 */ /* 0x100fe400087fe402 */
[----:B------:R-:W-:Y:S02]  /*10ea0*/  ISETP.GE.AND P0, PT, R34, 0x1, PT ;  /* 0x000000012200780c */ /* 0x000fe40003f06270 */
[----:B------:R-:W-:Y:S02]  /*10eb0*/  PRMT R2, RZ, 0x7610, R2 ;  /* 0x00007610ff027816 */ /* 0x000fe40000000002 */
[----:B------:R-:W-:-:S13]  /*10ec0*/  ISETP.LT.OR P1, PT, R0, 0x1, !P0 ;  /* 0x000000010000780c */ /* 0x000fda0004721670 */
[----:B------:R-:W-:Y:S05]  /*10ed0*/  @P1 BRA `(.L_x_34) ;  /* 0x0000000000041947 */ /* 0x000fea0003800000 */
[----:B------:R0:W5:Y:S02]  /*10ee0*/  LDG.E.U8 R2, desc[UR20][R32.64] ;  /* 0x0000001420027981 */ /* 0x000164000c1e1100 */
.L_x_34:
[----:B------:R-:W-:Y:S05]  /*10ef0*/  BSYNC B1 ;  /* 0x0000000000017941 */ /* 0x000fea0003800000 */
.L_x_33:
[----:B-----5:R-:W-:Y:S01]  /*10f00*/  LOP3.LUT R2, R2, 0xff, RZ, 0xc0, !PT ;  /* 0x000000ff02027812 */ /* 0x020fe200078ec0ff */
[----:B------:R-:W-:Y:S03]  /*10f10*/  BSSY B1, `(.L_x_35) ;  /* 0x000000b000017945 */ /* 0x000fe60003800000 */
[----:B------:R-:W-:-:S05]  /*10f20*/  F2FP.F16.E5M2.UNPACK_B R2, R2 ;  /* 0x00000002ff02723e */ /* 0x000fca00020004ff */
[----:B------:R-:W-:-:S05]  /*10f30*/  HADD2.F32 R2, -RZ, R2.H0_H0 ;  /* 0x20000002ff027230 */ /* 0x000fca0000004100 */
[----:B------:R-:W-:-:S04]  /*10f40*/  FMUL R2, R2, UR22 ;  /* 0x0000001602027c20 */ /* 0x000fc80008400000 */
[--C-:B------:R-:W-:Y:S01]  /*10f50*/  FFMA R3, R3, UR15, R2.reuse ;  /* 0x0000000f03037c23 */ /* 0x100fe20008000002 */
[----:B------:R-:W-:-:S04]  /*10f60*/  PRMT R2, RZ, 0x7610, R2 ;  /* 0x00007610ff027816 */ /* 0x000fc80000000002 */
[----:B------:R-:W-:-:S05]  /*10f70*/  F2FP.SATFINITE.E5M2.F32.PACK_AB_MERGE_C R3, RZ, R3, RZ ;  /* 0x00000003ff03723e */ /* 0x000fca00048060ff */
[----:B------:R1:W-:Y:S01]  /*10f80*/  @!P1 STG.E.U8 desc[UR20][R24.64], R3 ;  /* 0x0000000318009986 */ /* 0x0003e2000c101114 */
[----:B------:R-:W-:-:S13]  /*10f90*/  ISETP.LT.OR P1, PT, R0, 0x2, !P0 ;  /* 0x000000020000780c */ /* 0x000fda0004721670 */
[----:B-1----:R-:W-:Y:S05]  /*10fa0*/  @P1 BRA `(.L_x_36) ;  /* 0x0000000000041947 */ /* 0x002fea0003800000 */
[----:B------:R1:W5:Y:S02]  /*10fb0*/  LDG.E.U8 R2, desc[UR20][R32.64+0x1] ;  /* 0x0000011420027981 */ /* 0x000364000c1e1100 */
.L_x_36:
[----:B------:R-:W-:Y:S05]  /*10fc0*/  BSYNC B1 ;  /* 0x0000000000017941 */ /* 0x000fea0003800000 */
.L_x_35:
[----:B-----5:R-:W-:Y:S01]  /*10fd0*/  LOP3.LUT R2, R2, 0xff, RZ, 0xc0, !PT ;  /* 0x000000ff02027812 */ /* 0x020fe200078ec0ff */
[----:B------:R-:W-:Y:S03]  /*10fe0*/  BSSY B1, `(.L_x_37) ;  /* 0x0000013000017945 */ /* 0x000fe60003800000 */
[----:B------:R-:W-:-:S05]  /*10ff0*/  F2FP.F16.E5M2.UNPACK_B R2, R2 ;  /* 0x00000002ff02723e */ /* 0x000fca00020004ff */
[----:B------:R-:W-:-:S05]  /*11000*/  HADD2.F32 R2, -RZ, R2.H0_H0 ;  /* 0x20000002ff027230 */ /* 0x000fca0000004100 */
[----:B------:R-:W-:-:S04]  /*11010*/  FMUL R2, R2, UR22 ;  /* 0x0000001602027c20 */ /* 0x000fc80008400000 */
[----:B------:R-:W-:-:S05]  /*11020*/  FFMA R4, R4, UR15, R2 ;  /* 0x0000000f04047c23 */ /* 0x000fca0008000002 */
[----:B------:R-:W-:-:S05]  /*11030*/  F2FP.SATFINITE.E5M2.F32.PACK_AB_MERGE_C R4, RZ, R4, RZ ;  /* 0x00000004ff04723e */ /* 0x000fca00048060ff */
[----:B------:R3:W-:Y:S01]  /*11040*/  @!P1 STG.E.U8 desc[UR20][R24.64+0x1], R4 ;  /* 0x0000010418009986 */ /* 0x0007e2000c101114 */
[----:B------:R-:W-:-:S05]  /*11050*/  IADD3 R2, P1, R35, 0x8, RZ ;  /* 0x0000000823027810 */ /* 0x000fca0007f3e0ff */
[----:B------:R-:W-:-:S04]  /*11060*/  IMAD.X R3, RZ, RZ, R37, P1 ;  /* 0x000000ffff037224 */ /* 0x000fc800008e0625 */
[----:B------:R-:W-:-:S04]  /*11070*/  IMAD R3, R3, UR6, RZ ;  /* 0x0000000603037c24 */ /* 0x000fc8000f8e02ff */
[C---:B---3--:R-:W-:Y:S02]  /*11080*/  IMAD R4, R2.reuse, UR7, R3 ;  /* 0x0000000702047c24 */ /* 0x048fe4000f8e0203 */
[----:B------:R-:W-:-:S03]  /*11090*/  IMAD.WIDE.U32 R2, R2, UR6, R38 ;  /* 0x0000000602027c25 */ /* 0x000fc6000f8e0026 */
[----:B------:R-:W-:-:S04]  /*110a0*/  IADD3 R2, P1, R2, UR10, RZ ;  /* 0x0000000a02027c10 */ /* 0x000fc8000ff3e0ff */
[--C-:B------:R-:W-:Y:S02]  /*110b0*/  IADD3.X R3, R3, UR11, R4.reuse, P1, !PT ;  /* 0x0000000b03037c10 */ /* 0x100fe40008ffe404 */
[----:B------:R-:W-:Y:S02]  /*110c0*/  ISETP.GE.AND P1, PT, R34, 0x9, PT ;  /* 0x000000092200780c */ /* 0x000fe40003f26270 */
[----:B------:R-:W-:Y:S02]  /*110d0*/  PRMT R4, RZ, 0x7610, R4 ;  /* 0x00007610ff047816 */ /* 0x000fe40000000004 */
[----:B------:R-:W-:-:S13]  /*110e0*/  ISETP.LT.OR P2, PT, R0, 0x1, !P1 ;  /* 0x000000010000780c */ /* 0x000fda0004f41670 */
[----:B------:R-:W-:Y:S05]  /*110f0*/  @P2 BRA `(.L_x_38) ;  /* 0x0000000000042947 */ /* 0x000fea0003800000 */
[----:B------:R3:W5:Y:S02]  /*11100*/  LDG.E.U8 R4, desc[UR20][R2.64] ;  /* 0x0000001402047981 */ /* 0x000764000c1e1100 */
.L_x_38:
[----:B------:R-:W-:Y:S05]  /*11110*/  BSYNC B1 ;  /* 0x0000000000017941 */ /* 0x000fea0003800000 */
.L_x_37:
        /* <DEDUP_REMOVED lines=10> */
[----:B----4-:R-:W-:Y:S05]  /*111c0*/  @P2 BRA `(.L_x_40) ;  /* 0x0000000000042947 */ /* 0x010fea0003800000 */
[----:B------:R4:W5:Y:S02]  /*111d0*/  LDG.E.U8 R4, desc[UR20][R2.64+0x1] ;  /* 0x0000011402047981 */ /* 0x000964000c1e1100 */
.L_x_40:
[----:B------:R-:W-:Y:S05]  /*111e0*/  BSYNC B1 ;  /* 0x0000000000017941 */ /* 0x000fea0003800000 */
.L_x_39:
[----:B-----5:R-:W-:Y:S01]  /*111f0*/  LOP3.LUT R4, R4, 0xff, RZ, 0xc0, !PT ;  /* 0x000000ff04047812 */ /* 0x020fe200078ec0ff */
[----:B------:R-:W-:Y:S01]  /*11200*/  BSSY B1, `(.L_x_41) ;  /* 0x000000b000017945 */ /* 0x000fe20003800000 */
[----:B------:R-:W-:Y:S02]  /*11210*/  ISETP.LT.OR P3, PT, R0, 0x9, !P0 ;  /* 0x000000090000780c */ /* 0x000fe40004761670 */
[----:B------:R-:W-:-:S05]  /*11220*/  F2FP.F16.E5M2.UNPACK_B R4, R4 ;  /* 0x00000004ff04723e */ /* 0x000fca00020004ff */
[----:B------:R-:W-:-:S05]  /*11230*/  HADD2.F32 R4, -RZ, R4.H0_H0 ;  /* 0x20000004ff047230 */ /* 0x000fca0000004100 */
[----:B------:R-:W-:-:S04]  /*11240*/  FMUL R4, R4, UR22 ;  /* 0x0000001604047c20 */ /* 0x000fc80008400000 */
[--C-:B------:R-:W-:Y:S01]  /*11250*/  FFMA R6, R6, UR15, R4.reuse ;  /* 0x0000000f06067c23 */ /* 0x100fe20008000004 */
[----:B------:R-:W-:-:S04]  /*11260*/  PRMT R4, RZ, 0x7610, R4 ;  /* 0x00007610ff047816 */ /* 0x000fc80000000004 */
[----:B------:R-:W-:-:S05]  /*11270*/  F2FP.SATFINITE.E5M2.F32.PACK_AB_MERGE_C R6, RZ, R6, RZ ;  /* 0x00000006ff06723e */ /* 0x000fca00048060ff */
[----:B------:R0:W-:Y:S01]  /*11280*/  @!P2 STG.E.U8 desc[UR20][R26.64+0x1], R6 ;  /* 0x000001061a00a986 */ /* 0x0001e2000c101114 */
[----:B------:R-:W-:Y:S05]  /*11290*/  @P3 BRA `(.L_x_42) ;  /* 0x0000000000043947 */ /* 0x000fea0003800000 */
[----:B------:R0:W5:Y:S02]  /*112a0*/  LDG.E.U8 R4, desc[UR20][R32.64+0x8] ;  /* 0x0000081420047981 */ /* 0x000164000c1e1100 */
.L_x_42:
[----:B------:R-:W-:Y:S05]  /*112b0*/  BSYNC B1 ;  /* 0x0000000000017941 */ /* 0x000fea0003800000 */
.L_x_41:
        /* <DEDUP_REMOVED lines=12> */
.L_x_44:
[----:B------:R-:W-:Y:S05]  /*11380*/  BSYNC B1 ;  /* 0x0000000000017941 */ /* 0x000fea0003800000 */
.L_x_43:
        /* <DEDUP_REMOVED lines=12> */
.L_x_46:
[----:B------:R-:W-:Y:S05]  /*11450*/  BSYNC B1 ;  /* 0x0000000000017941 */ /* 0x000fea0003800000 */
.L_x_45:
        /* <DEDUP_REMOVED lines=12> */
.L_x_48:
[----:B------:R-:W-:Y:S05]  /*11520*/  BSYNC B1 ;  /* 0x0000000000017941 */ /* 0x000fea0003800000 */
.L_x_47:
        /* <DEDUP_REMOVED lines=12> */
.L_x_50:
[----:B------:R-:W-:Y:S05]  /*115f0*/  BSYNC B1 ;  /* 0x0000000000017941 */ /* 0x000fea0003800000 */
.L_x_49:
        /* <DEDUP_REMOVED lines=12> */
.L_x_52:
[----:B------:R-:W-:Y:S05]  /*116c0*/  BSYNC B1 ;  /* 0x0000000000017941 */ /* 0x000fea0003800000 */
.L_x_51:
        /* <DEDUP_REMOVED lines=12> */
.L_x_54:
[----:B------:R-:W-:Y:S05]  /*11790*/  BSYNC B1 ;  /* 0x0000000000017941 */ /* 0x000fea0003800000 */
.L_x_53:
        /* <DEDUP_REMOVED lines=12> */
.L_x_56:
[----:B------:R-:W-:Y:S05]  /*11860*/  BSYNC B1 ;  /* 0x0000000000017941 */ /* 0x000fea0003800000 */
.L_x_55:
        /* <DEDUP_REMOVED lines=12> */
.L_x_58:
[----:B------:R-:W-:Y:S05]  /*11930*/  BSYNC B1 ;  /* 0x0000000000017941 */ /* 0x000fea0003800000 */
.L_x_57:
        /* <DEDUP_REMOVED lines=12> */
.L_x_60:
[----:B------:R-:W-:Y:S05]  /*11a00*/  BSYNC B1 ;  /* 0x0000000000017941 */ /* 0x000fea0003800000 */
.L_x_59:
        /* <DEDUP_REMOVED lines=12> */
.L_x_62:
[----:B------:R-:W-:Y:S05]  /*11ad0*/  BSYNC B1 ;  /* 0x0000000000017941 */ /* 0x000fea0003800000 */
.L_x_61:
        /* <DEDUP_REMOVED lines=12> */
.L_x_64:
[----:B------:R-:W-:Y:S05]  /*11ba0*/  BSYNC B1 ;  /* 0x0000000000017941 */ /* 0x000fea0003800000 */
.L_x_63:
        /* <DEDUP_REMOVED lines=12> */
.L_x_66:
[----:B------:R-:W-:Y:S05]  /*11c70*/  BSYNC B1 ;  /* 0x0000000000017941 */ /* 0x000fea0003800000 */
.L_x_65:
        /* <DEDUP_REMOVED lines=12> */
.L_x_68:
[----:B------:R-:W-:Y:S05]  /*11d40*/  BSYNC B1 ;  /* 0x0000000000017941 */ /* 0x000fea0003800000 */
.L_x_67:
        /* <DEDUP_REMOVED lines=12> */
.L_x_70:
[----:B------:R-:W-:Y:S05]  /*11e10*/  BSYNC B1 ;  /* 0x0000000000017941 */ /* 0x000fea0003800000 */
.L_x_69:
        /* <DEDUP_REMOVED lines=12> */
.L_x_72:
[----:B------:R-:W-:Y:S05]  /*11ee0*/  BSYNC B1 ;  /* 0x0000000000017941 */ /* 0x000fea0003800000 */
.L_x_71:
        /* <DEDUP_REMOVED lines=12> */
.L_x_74:
[----:B------:R-:W-:Y:S05]  /*11fb0*/  BSYNC B1 ;  /* 0x0000000000017941 */ /* 0x000fea0003800000 */
.L_x_73:
        /* <DEDUP_REMOVED lines=12> */
.L_x_76:
[----:B------:R-:W-:Y:S05]  /*12080*/  BSYNC B1 ;  /* 0x0000000000017941 */ /* 0x000fea0003800000 */
.L_x_75:
        /* <DEDUP_REMOVED lines=12> */
.L_x_78:
[----:B------:R-:W-:Y:S05]  /*12150*/  BSYNC B1 ;  /* 0x0000000000017941 */ /* 0x000fea0003800000 */
.L_x_77:
        /* <DEDUP_REMOVED lines=12> */
.L_x_80:
[----:B------:R-:W-:Y:S05]  /*12220*/  BSYNC B1 ;  /* 0x0000000000017941 */ /* 0x000fea0003800000 */
.L_x_79:
        /* <DEDUP_REMOVED lines=12> */
.L_x_82:
[----:B------:R-:W-:Y:S05]  /*122f0*/  BSYNC B1 ;  /* 0x0000000000017941 */ /* 0x000fea0003800000 */
.L_x_81:
        /* <DEDUP_REMOVED lines=12> */
.L_x_84:
[----:B------:R-:W-:Y:S05]  /*123c0*/  BSYNC B1 ;  /* 0x0000000000017941 */ /* 0x000fea0003800000 */
.L_x_83:
        /* <DEDUP_REMOVED lines=12> */
.L_x_86:
[----:B------:R-:W-:Y:S05]  /*12490*/  BSYNC B1 ;  /* 0x0000000000017941 */ /* 0x000fea0003800000 */
.L_x_85:
        /* <DEDUP_REMOVED lines=12> */
.L_x_88:
[----:B------:R-:W-:Y:S05]  /*12560*/  BSYNC B1 ;  /* 0x0000000000017941 */ /* 0x000fea0003800000 */
.L_x_87:
        /* <DEDUP_REMOVED lines=12> */
.L_x_90:
[----:B------:R-:W-:Y:S05]  /*12630*/  BSYNC B1 ;  /* 0x0000000000017941 */ /* 0x000fea0003800000 */
.L_x_89:
        /* <DEDUP_REMOVED lines=12> */
.L_x_92:
[----:B------:R-:W-:Y:S05]  /*12700*/  BSYNC B1 ;  /* 0x0000000000017941 */ /* 0x000fea0003800000 */
.L_x_91:
        /* <DEDUP_REMOVED lines=12> */
.L_x_94:
[----:B------:R-:W-:Y:S05]  /*127d0*/  BSYNC B1 ;  /* 0x0000000000017941 */ /* 0x000fea0003800000 */
.L_x_93:
        /* <DEDUP_REMOVED lines=12> */
.L_x_96:
[----:B------:R-:W-:Y:S05]  /*128a0*/  BSYNC B1 ;  /* 0x0000000000017941 */ /* 0x000fea0003800000 */
.L_x_95:
        /* <DEDUP_REMOVED lines=12> */
.L_x_98:
[----:B------:R-:W-:Y:S05]  /*12970*/  BSYNC B1 ;  /* 0x0000000000017941 */ /* 0x000fea0003800000 */
.L_x_97:
        /* <DEDUP_REMOVED lines=12> */
.L_x_100:
[----:B------:R-:W-:Y:S05]  /*12a40*/  BSYNC B1 ;  /* 0x0000000000017941 */ /* 0x000fea0003800000 */
.L_x_99:
        /* <DEDUP_REMOVED lines=12> */
.L_x_102:
[----:B------:R-:W-:Y:S05]  /*12b10*/  BSYNC B1 ;  /* 0x0000000000017941 */ /* 0x000fea0003800000 */
.L_x_101:
        /* <DEDUP_REMOVED lines=12> */
.L_x_104:
[----:B------:R-:W-:Y:S05]  /*12be0*/  BSYNC B1 ;  /* 0x0000000000017941 */ /* 0x000fea0003800000 */
.L_x_103:
        /* <DEDUP_REMOVED lines=12> */
.L_x_106:
[----:B------:R-:W-:Y:S05]  /*12cb0*/  BSYNC B1 ;  /* 0x0000000000017941 */ /* 0x000fea0003800000 */
.L_x_105:
        /* <DEDUP_REMOVED lines=12> */
.L_x_108:
[----:B------:R-:W-:Y:S05]  /*12d80*/  BSYNC B1 ;  /* 0x0000000000017941 */ /* 0x000fea0003800000 */
.L_x_107:
        /* <DEDUP_REMOVED lines=12> */
.L_x_110:
[----:B------:R-:W-:Y:S05]  /*12e50*/  BSYNC B1 ;  /* 0x0000000000017941 */ /* 0x000fea0003800000 */
.L_x_109:
        /* <DEDUP_REMOVED lines=12> */
.L_x_112:
[----:B------:R-:W-:Y:S05]  /*12f20*/  BSYNC B1 ;  /* 0x0000000000017941 */ /* 0x000fea0003800000 */
.L_x_111:
        /* <DEDUP_REMOVED lines=12> */
.L_x_114:
[----:B------:R-:W-:Y:S05]  /*12ff0*/  BSYNC B1 ;  /* 0x0000000000017941 */ /* 0x000fea0003800000 */
.L_x_113:
[----:B-----5:R-:W-:Y:S01]  /*13000*/  LOP3.LUT R4, R4, 0xff, RZ, 0xc0, !PT ;  /* 0x000000ff04047812 */ /* 0x020fe200078ec0ff */
[----:B------:R-:W-:Y:S01]  /*13010*/  BSSY B1, `(.L_x_115) ;  /* 0x000000b000017945 */ /* 0x000fe20003800000 */
[----:B------:R-:W-:Y:S02]  /*13020*/  ISETP.LT.OR P2, PT, R0, 0x52, !P0 ;  /* 0x000000520000780c */ /* 0x000fe40004741670 */
[----:B------:R-:W-:-:S05]  /*13030*/  F2FP.F16.E5M2.UNPACK_B R4, R4 ;  /* 0x00000004ff04723e */ /* 0x000fca00020004ff */
[----:B------:R-:W-:-:S05]  /*13040*/  HADD2.F32 R4, -RZ, R4.H0_H0 ;  /* 0x20000004ff047230 */ /* 0x000fca0000004100 */
[----:B------:R-:W-:-:S04]  /*13050*/  FMUL R4, R4, UR22 ;  /* 0x0000001604047c20 */ /* 0x000fc80008400000 */
[----:B------:R-:W-:-:S05]  /*13060*/  FFMA R4, R171, UR15, R4 ;  /* 0x0000000fab047c23 */ /* 0x000fca0008000004 */
[----:B------:R-:W-:Y:S02]  /*13070*/  F2FP.SATFINITE.E5M2.F32.PACK_AB_MERGE_C R5, RZ, R4, RZ ;  /* 0x00000004ff05723e */ /* 0x000fe400048060ff */
[----:B------:R-:W-:-:S03]  /*13080*/  PRMT R4, RZ, 0x7610, R4 ;  /* 0x00007610ff047816 */ /* 0x000fc60000000004 */
[----:B------:R0:W-:Y:S01]  /*13090*/  @!P3 STG.E.U8 desc[UR20][R24.64+0x50], R5 ;  /* 0x000050051800b986 */ /* 0x0001e2000c101114 */
[----:B------:R-:W-:Y:S05]  /*130a0*/  @P2 BRA `(.L_x_116) ;  /* 0x0000000000042947 */ /* 0x000fea0003800000 */
[----:B------:R0:W5:Y:S02]  /*130b0*/  LDG.E.U8 R4, desc[UR20][R32.64+0x51] ;  /* 0x0000511420047981 */ /* 0x000164000c1e1100 */
.L_x_116:
[----:B------:R-:W-:Y:S05]  /*130c0*/  BSYNC B1 ;  /* 0x0000000000017941 */ /* 0x000fea0003800000 */
.L_x_115:
[----:B-----5:R-:W-:Y:S01]  /*130d0*/  LOP3.LUT R4, R4, 0xff, RZ, 0xc0, !PT ;  /* 0x000000ff04047812 */ /* 0x020fe200078ec0ff */
[----:B------:R-:W-:Y:S01]  /*130e0*/  BSSY B1, `(.L_x_117) ;  /* 0x000000b000017945 */ /* 0x000fe20003800000 */
[----:B------:R-:W-:Y:S02]  /*130f0*/  ISETP.LT.OR P3, PT, R0, 0x51, !P1 ;  /* 0x000000510000780c */ /* 0x000fe40004f61670 */
[----:B------:R-:W-:-:S05]  /*13100*/  F2FP.F16.E5M2.UNPACK_B R4, R4 ;  /* 0x00000004ff04723e */ /* 0x000fca00020004ff */
[----:B------:R-:W-:-:S05]  /*13110*/  HADD2.F32 R4, -RZ, R4.H0_H0 ;  /* 0x20000004ff047230 */ /* 0x000fca0000004100 */
[----:B------:R-:W-:-:S04]  /*13120*/  FMUL R4, R4, UR22 ;  /* 0x0000001604047c20 */ /* 0x000fc80008400000 */
[----:B------:R-:W-:-:S05]  /*13130*/  FFMA R4, R172, UR15, R4 ;  /* 0x0000000fac047c23 */ /* 0x000fca0008000004 */
[----:B0-----:R-:W-:Y:S02]  /*13140*/  F2FP.SATFINITE.E5M2.F32.PACK_AB_MERGE_C R5, RZ, R4, RZ ;  /* 0x00000004ff05723e */ /* 0x001fe400048060ff */
[----:B------:R-:W-:-:S03]  /*13150*/  PRMT R4, RZ, 0x7610, R4 ;  /* 0x00007610ff047816 */ /* 0x000fc60000000004 */
[----:B------:R0:W-:Y:S01]  /*13160*/  @!P2 STG.E.U8 desc[UR20][R24.64+0x51], R5 ;  /* 0x000051051800a986 */ /* 0x0001e2000c101114 */
[----:B------:R-:W-:Y:S05]  /*13170*/  @P3 BRA `(.L_x_118) ;  /* 0x0000000000043947 */ /* 0x000fea0003800000 */
[----:B------:R0:W5:Y:S02]  /*13180*/  LDG.E.U8 R4, desc[UR20][R2.64+0x50] ;  /* 0x0000501402047981 */ /* 0x000164000c1e1100 */
.L_x_118:
[----:B------:R-:W-:Y:S05]  /*13190*/  BSYNC B1 ;  /* 0x0000000000017941 */ /* 0x000fea0003800000 */
.L_x_117:
        /* <DEDUP_REMOVED lines=12> */
.L_x_120:
[----:B------:R-:W-:Y:S05]  /*13260*/  BSYNC B1 ;  /* 0x0000000000017941 */ /* 0x000fea0003800000 */
.L_x_119:
[----:B-----5:R-:W-:Y:S01]  /*13270*/  LOP3.LUT R4, R4, 0xff, RZ, 0xc0, !PT ;  /* 0x000000ff04047812 */ /* 0x020fe200078ec0ff */
[----:B------:R-:W-:Y:S01]  /*13280*/  BSSY B1, `(.L_x_121) ;  /* 0x000000b000017945 */ /* 0x000fe20003800000 */
[----:B------:R-:W-:Y:S02]  /*13290*/  ISETP.LT.OR P3, PT, R0, 0x59, !P0 ;  /* 0x000000590000780c */ /* 0x000fe40004761670 */
[----:B------:R-:W-:-:S05]  /*132a0*/  F2FP.F16.E5M2.UNPACK_B R4, R4 ;  /* 0x00000004ff04723e */ /* 0x000fca00020004ff */
[----:B------:R-:W-:-:S05]  /*132b0*/  HADD2.F32 R4, -RZ, R4.H0_H0 ;  /* 0x20000004ff047230 */ /* 0x000fca0000004100 */
[----:B0-----:R-:W-:Y:S01]  /*132c0*/  FMUL R5, R4, UR22 ;  /* 0x0000001604057c20 */ /* 0x001fe20008400000 */
[----:B------:R-:W-:-:S03]  /*132d0*/  PRMT R4, RZ, 0x7610, R4 ;  /* 0x00007610ff047816 */ /* 0x000fc60000000004 */
[----:B------:R-:W-:-:S05]  /*132e0*/  FFMA R5, R174, UR15, R5 ;  /* 0x0000000fae057c23 */ /* 0x000fca0008000005 */
[----:B------:R-:W-:-:S05]  /*132f0*/  F2FP.SATFINITE.E5M2.F32.PACK_AB_MERGE_C R5, RZ, R5, RZ ;  /* 0x00000005ff05723e */ /* 0x000fca00048060ff */
[----:B------:R0:W-:Y:S01]  /*13300*/  @!P2 STG.E.U8 desc[UR20][R26.64+0x51], R5 ;  /* 0x000051051a00a986 */ /* 0x0001e2000c101114 */
[----:B------:R-:W-:Y:S05]  /*13310*/  @P3 BRA `(.L_x_122) ;  /* 0x0000000000043947 */ /* 0x000fea0003800000 */
[----:B------:R0:W5:Y:S02]  /*13320*/  LDG.E.U8 R4, desc[UR20][R32.64+0x58] ;  /* 0x0000581420047981 */ /* 0x000164000c1e1100 */
.L_x_122:
[----:B------:R-:W-:Y:S05]  /*13330*/  BSYNC B1 ;  /* 0x0000000000017941 */ /* 0x000fea0003800000 */
.L_x_121:
        /* <DEDUP_REMOVED lines=12> */
.L_x_124:
[----:B------:R-:W-:Y:S05]  /*13400*/  BSYNC B1 ;  /* 0x0000000000017941 */ /* 0x000fea0003800000 */
.L_x_123:
        /* <DEDUP_REMOVED lines=12> */
.L_x_126:
[----:B------:R-:W-:Y:S05]  /*134d0*/  BSYNC B1 ;  /* 0x0000000000017941 */ /* 0x000fea0003800000 */
.L_x_125:
        /* <DEDUP_REMOVED lines=12> */
.L_x_128:
[----:B------:R-:W-:Y:S05]  /*135a0*/  BSYNC B1 ;  /* 0x0000000000017941 */ /* 0x000fea0003800000 */
.L_x_127:
        /* <DEDUP_REMOVED lines=12> */
.L_x_130:
[----:B------:R-:W-:Y:S05]  /*13670*/  BSYNC B1 ;  /* 0x0000000000017941 */ /* 0x000fea0003800000 */
.L_x_129:
        /* <DEDUP_REMOVED lines=12> */
.L_x_132:
[----:B------:R-:W-:Y:S05]  /*13740*/  BSYNC B1 ;  /* 0x0000000000017941 */ /* 0x000fea0003800000 */
.L_x_131:
        /* <DEDUP_REMOVED lines=12> */
.L_x_134:
[----:B------:R-:W-:Y:S05]  /*13810*/  BSYNC B1 ;  /* 0x0000000000017941 */ /* 0x000fea0003800000 */
.L_x_133:
        /* <DEDUP_REMOVED lines=12> */
.L_x_136:
[----:B------:R-:W-:Y:S05]  /*138e0*/  BSYNC B1 ;  /* 0x0000000000017941 */ /* 0x000fea0003800000 */
.L_x_135:
        /* <DEDUP_REMOVED lines=12> */
.L_x_138:
[----:B------:R-:W-:Y:S05]  /*139b0*/  BSYNC B1 ;  /* 0x0000000000017941 */ /* 0x000fea0003800000 */
.L_x_137:
        /* <DEDUP_REMOVED lines=12> */
.L_x_140:
[----:B------:R-:W-:Y:S05]  /*13a80*/  BSYNC B1 ;  /* 0x0000000000017941 */ /* 0x000fea0003800000 */
.L_x_139:
        /* <DEDUP_REMOVED lines=12> */
.L_x_142:
[----:B------:R-:W-:Y:S05]  /*13b50*/  BSYNC B1 ;  /* 0x0000000000017941 */ /* 0x000fea0003800000 */
.L_x_141:
        /* <DEDUP_REMOVED lines=12> */
.L_x_144:
[----:B------:R-:W-:Y:S05]  /*13c20*/  BSYNC B1 ;  /* 0x0000000000017941 */ /* 0x000fea0003800000 */
.L_x_143:
        /* <DEDUP_REMOVED lines=12> */
.L_x_146:
[----:B------:R-:W-:Y:S05]  /*13cf0*/  BSYNC B1 ;  /* 0x0000000000017941 */ /* 0x000fea0003800000 */
.L_x_145:
        /* <DEDUP_REMOVED lines=12> */
.L_x_148:
[----:B------:R-:W-:Y:S05]  /*13dc0*/  BSYNC B1 ;  /* 0x0000000000017941 */ /* 0x000fea0003800000 */
.L_x_147:
        /* <DEDUP_REMOVED lines=12> */
.L_x_150:
[----:B------:R-:W-:Y:S05]  /*13e90*/  BSYNC B1 ;  /* 0x0000000000017941 */ /* 0x000fea0003800000 */
.L_x_149:
        /* <DEDUP_REMOVED lines=12> */
.L_x_152:
[----:B------:R-:W-:Y:S05]  /*13f60*/  BSYNC B1 ;  /* 0x0000000000017941 */ /* 0x000fea0003800000 */
.L_x_151:
        /* <DEDUP_REMOVED lines=12> */
.L_x_154:
[----:B------:R-:W-:Y:S05]  /*14030*/  BSYNC B1 ;  /* 0x0000000000017941 */ /* 0x000fea0003800000 */
.L_x_153:
        /* <DEDUP_REMOVED lines=12> */
.L_x_156:
[----:B------:R-:W-:Y:S05]  /*14100*/  BSYNC B1 ;  /* 0x0000000000017941 */ /* 0x000fea0003800000 */
.L_x_155:
        /* <DEDUP_REMOVED lines=12> */
.L_x_158:
[----:B------:R-:W-:Y:S05]  /*141d0*/  BSYNC B1 ;  /* 0x0000000000017941 */ /* 0x000fea0003800000 */
.L_x_157:
        /* <DEDUP_REMOVED lines=12> */
.L_x_160:
[----:B------:R-:W-:Y:S05]  /*142a0*/  BSYNC B1 ;  /* 0x0000000000017941 */ /* 0x000fea0003800000 */
.L_x_159:
        /* <DEDUP_REMOVED lines=12> */
.L_x_162:
[----:B------:R-:W-:Y:S05]  /*14370*/  BSYNC B1 ;  /* 0x0000000000017941 */ /* 0x000fea0003800000 */
.L_x_161:
        /* <DEDUP_REMOVED lines=12> */
.L_x_164:
[----:B------:R-:W-:Y:S05]  /*14440*/  BSYNC B1 ;  /* 0x0000000000017941 */ /* 0x000fea0003800000 */
.L_x_163:
        /* <DEDUP_REMOVED lines=12> */
.L_x_166:
[----:B------:R-:W-:Y:S05]  /*14510*/  BSYNC B1 ;  /* 0x0000000000017941 */ /* 0x000fea0003800000 */
.L_x_165:
        /* <DEDUP_REMOVED lines=12> */
.L_x_168:
[----:B------:R-:W-:Y:S05]  /*145e0*/  BSYNC B1 ;  /* 0x0000000000017941 */ /* 0x000fea0003800000 */
.L_x_167:
        /* <DEDUP_REMOVED lines=12> */
.L_x_170:
[----:B------:R-:W-:Y:S05]  /*146b0*/  BSYNC B1 ;  /* 0x0000000000017941 */ /* 0x000fea0003800000 */
.L_x_169:
        /* <DEDUP_REMOVED lines=12> */
.L_x_172:
[----:B------:R-:W-:Y:S05]  /*14780*/  BSYNC B1 ;  /* 0x0000000000017941 */ /* 0x000fea0003800000 */
.L_x_171:
        /* <DEDUP_REMOVED lines=12> */
.L_x_174:
[----:B------:R-:W-:Y:S05]  /*14850*/  BSYNC B1 ;  /* 0x0000000000017941 */ /* 0x000fea0003800000 */
.L_x_173:
        /* <DEDUP_REMOVED lines=12> */
.L_x_176:
[----:B------:R-:W-:Y:S05]  /*14920*/  BSYNC B1 ;  /* 0x0000000000017941 */ /* 0x000fea0003800000 */
.L_x_175:
        /* <DEDUP_REMOVED lines=12> */
.L_x_178:
[----:B------:R-:W-:Y:S05]  /*149f0*/  BSYNC B1 ;  /* 0x0000000000017941 */ /* 0x000fea0003800000 */
.L_x_177:
        /* <DEDUP_REMOVED lines=12> */
.L_x_180:
[----:B------:R-:W-:Y:S05]  /*14ac0*/  BSYNC B1 ;  /* 0x0000000000017941 */ /* 0x000fea0003800000 */
.L_x_179:
        /* <DEDUP_REMOVED lines=12> */
.L_x_182:
[----:B------:R-:W-:Y:S05]  /*14b90*/  BSYNC B1 ;  /* 0x0000000000017941 */ /* 0x000fea0003800000 */
.L_x_181:
        /* <DEDUP_REMOVED lines=12> */
.L_x_184:
[----:B------:R-:W-:Y:S05]  /*14c60*/  BSYNC B1 ;  /* 0x0000000000017941 */ /* 0x000fea0003800000 */
.L_x_183:
        /* <DEDUP_REMOVED lines=12> */
.L_x_186:
[----:B------:R-:W-:Y:S05]  /*14d30*/  BSYNC B1 ;  /* 0x0000000000017941 */ /* 0x000fea0003800000 */
.L_x_185:
        /* <DEDUP_REMOVED lines=12> */
.L_x_188:
[----:B------:R-:W-:Y:S05]  /*14e00*/  BSYNC B1 ;  /* 0x0000000000017941 */ /* 0x000fea0003800000 */
.L_x_187:
        /* <DEDUP_REMOVED lines=12> */
.L_x_190:
[----:B------:R-:W-:Y:S05]  /*14ed0*/  BSYNC B1 ;  /* 0x0000000000017941 */ /* 0x000fea0003800000 */
.L_x_189:
        /* <DEDUP_REMOVED lines=12> */
.L_x_192:
[----:B------:R-:W-:Y:S05]  /*14fa0*/  BSYNC B1 ;  /* 0x0000000000017941 */ /* 0x000fea0003800000 */
.L_x_191:
        /* <DEDUP_REMOVED lines=12> */
.L_x_194:
[----:B------:R-:W-:Y:S05]  /*15070*/  BSYNC B1 ;  /* 0x0000000000017941 */ /* 0x000fea0003800000 */
.L_x_193:
        /* <DEDUP_REMOVED lines=12> */
.L_x_196:
[----:B------:R-:W-:Y:S05]  /*15140*/  BSYNC B1 ;  /* 0x0000000000017941 */ /* 0x000fea0003800000 */
.L_x_195:
        /* <DEDUP_REMOVED lines=12> */
.L_x_198:
[----:B------:R-:W-:Y:S05]  /*15210*/  BSYNC B1 ;  /* 0x0000000000017941 */ /* 0x000fea0003800000 */
.L_x_197:
        /* <DEDUP_REMOVED lines=12> */
.L_x_200:
[----:B------:R-:W-:Y:S05]  /*152e0*/  BSYNC B1 ;  /* 0x0000000000017941 */ /* 0x000fea0003800000 */
.L_x_199:
        /* <DEDUP_REMOVED lines=12> */
.L_x_202:
[----:B------:R-:W-:Y:S05]  /*153b0*/  BSYNC B1 ;  /* 0x0000000000017941 */ /* 0x000fea0003800000 */
.L_x_201:
        /* <DEDUP_REMOVED lines=12> */
.L_x_204:
[----:B------:R-:W-:Y:S05]  /*15480*/  BSYNC B1 ;  /* 0x0000000000017941 */ /* 0x000fea0003800000 */
.L_x_203:
        /* <DEDUP_REMOVED lines=12> */
.L_x_206:
[----:B------:R-:W-:Y:S05]  /*15550*/  BSYNC B1 ;  /* 0x0000000000017941 */ /* 0x000fea0003800000 */
.L_x_205:
        /* <DEDUP_REMOVED lines=12> */
.L_x_208:
[----:B------:R-:W-:Y:S05]  /*15620*/  BSYNC B1 ;  /* 0x0000000000017941 */ /* 0x000fea0003800000 */
.L_x_207:
        /* <DEDUP_REMOVED lines=12> */
.L_x_210:
[----:B------:R-:W-:Y:S05]  /*156f0*/  BSYNC B1 ;  /* 0x0000000000017941 */ /* 0x000fea0003800000 */
.L_x_209:
        /* <DEDUP_REMOVED lines=12> */
.L_x_212:
[----:B------:R-:W-:Y:S05]  /*157c0*/  BSYNC B1 ;  /* 0x0000000000017941 */ /* 0x000fea0003800000 */
.L_x_211:
        /* <DEDUP_REMOVED lines=12> */
.L_x_214:
[----:B------:R-:W-:Y:S05]  /*15890*/  BSYNC B1 ;  /* 0x0000000000017941 */ /* 0x000fea0003800000 */
.L_x_213:
        /* <DEDUP_REMOVED lines=12> */
.L_x_216:
[----:B------:R-:W-:Y:S05]  /*15960*/  BSYNC B1 ;  /* 0x0000000000017941 */ /* 0x000fea0003800000 */
.L_x_215:
        /* <DEDUP_REMOVED lines=12> */
.L_x_218:
[----:B------:R-:W-:Y:S05]  /*15a30*/  BSYNC B1 ;  /* 0x0000000000017941 */ /* 0x000fea0003800000 */
.L_x_217:
        /* <DEDUP_REMOVED lines=12> */
.L_x_220:
[----:B------:R-:W-:Y:S05]  /*15b00*/  BSYNC B1 ;  /* 0x0000000000017941 */ /* 0x000fea0003800000 */
.L_x_219:
        /* <DEDUP_REMOVED lines=12> */
.L_x_222:
[----:B------:R-:W-:Y:S05]  /*15bd0*/  BSYNC B1 ;  /* 0x0000000000017941 */ /* 0x000fea0003800000 */
.L_x_221:
        /* <DEDUP_REMOVED lines=12> */
.L_x_224:
[----:B------:R-:W-:Y:S05]  /*15ca0*/  BSYNC B1 ;  /* 0x0000000000017941 */ /* 0x000fea0003800000 */
.L_x_223:
        /* <DEDUP_REMOVED lines=12> */
.L_x_226:
[----:B------:R-:W-:Y:S05]  /*15d70*/  BSYNC B1 ;  /* 0x0000000000017941 */ /* 0x000fea0003800000 */
.L_x_225:
        /* <DEDUP_REMOVED lines=12> */
.L_x_228:
[----:B------:R-:W-:Y:S05]  /*15e40*/  BSYNC B1 ;  /* 0x0000000000017941 */ /* 0x000fea0003800000 */
.L_x_227:
        /* <DEDUP_REMOVED lines=12> */
.L_x_230:
[----:B------:R-:W-:Y:S05]  /*15f10*/  BSYNC B1 ;  /* 0x0000000000017941 */ /* 0x000fea0003800000 */
.L_x_229:
        /* <DEDUP_REMOVED lines=12> */
.L_x_232:
[----:B------:R-:W-:Y:S05]  /*15fe0*/  BSYNC B1 ;  /* 0x0000000000017941 */ /* 0x000fea0003800000 */
.L_x_231:
        /* <DEDUP_REMOVED lines=12> */
.L_x_234:
[----:B------:R-:W-:Y:S05]  /*160b0*/  BSYNC B1 ;  /* 0x0000000000017941 */ /* 0x000fea0003800000 */
.L_x_233:
        /* <DEDUP_REMOVED lines=12> */
.L_x_236:
[----:B------:R-:W-:Y:S05]  /*16180*/  BSYNC B1 ;  /* 0x0000000000017941 */ /* 0x000fea0003800000 */
.L_x_235:
        /* <DEDUP_REMOVED lines=12> */
.L_x_238:
[----:B------:R-:W-:Y:S05]  /*16250*/  BSYNC B1 ;  /* 0x0000000000017941 */ /* 0x000fea0003800000 */
.L_x_237:
        /* <DEDUP_REMOVED lines=12> */
.L_x_240:
[----:B------:R-:W-:Y:S05]  /*16320*/  BSYNC B1 ;  /* 0x0000000000017941 */ /* 0x000fea0003800000 */
.L_x_239:
        /* <DEDUP_REMOVED lines=12> */
.L_x_242:
[----:B------:R-:W-:Y:S05]  /*163f0*/  BSYNC B1 ;  /* 0x0000000000017941 */ /* 0x000fea0003800000 */
.L_x_241:
        /* <DEDUP_REMOVED lines=12> */
.L_x_244:
[----:B------:R-:W-:Y:S05]  /*164c0*/  BSYNC B1 ;  /* 0x0000000000017941 */ /* 0x000fea0003800000 */
.L_x_243:
        /* <DEDUP_REMOVED lines=12> */
.L_x_246:
[----:B------:R-:W-:Y:S05]  /*16590*/  BSYNC B1 ;  /* 0x0000000000017941 */ /* 0x000fea0003800000 */
.L_x_245:
        /* <DEDUP_REMOVED lines=12> */
.L_x_248:
[----:B------:R-:W-:Y:S05]  /*16660*/  BSYNC B1 ;  /* 0x0000000000017941 */ /* 0x000fea0003800000 */
.L_x_247:
[----:B0-----:R-:W2:Y:S01]  /*16670*/  LDL.LU R5, [R1+0x200] ;  /* 0x0002000001057983 */ /* 0x001ea20000300800 */
[----:B-----5:R-:W-:Y:S01]  /*16680*/  LOP3.LUT R4, R4, 0xff, RZ, 0xc0, !PT ;  /* 0x000000ff04047812 */ /* 0x020fe200078ec0ff */
[----:B------:R-:W-:Y:S01]  /*16690*/  BSSY B1, `(.L_x_249) ;  /* 0x000000b000017945 */ /* 0x000fe20003800000 */
[----:B------:R-:W-:Y:S02]  /*166a0*/  ISETP.LT.OR P3, PT, R0, 0xd9, !P0 ;  /* 0x000000d90000780c */ /* 0x000fe40004761670 */
[----:B------:R-:W-:-:S05]  /*166b0*/  F2FP.F16.E5M2.UNPACK_B R4, R4 ;  /* 0x00000004ff04723e */ /* 0x000fca00020004ff */
[----:B------:R-:W-:-:S05]  /*166c0*/  HADD2.F32 R4, -RZ, R4.H0_H0 ;  /* 0x20000004ff047230 */ /* 0x000fca0000004100 */
[----:B------:R-:W-:-:S04]  /*166d0*/  FMUL R4, R4, UR22 ;  /* 0x0000001604047c20 */ /* 0x000fc80008400000 */
[----:B--2---:R-:W-:-:S05]  /*166e0*/  FFMA R4, R5, UR15, R4 ;  /* 0x0000000f05047c23 */ /* 0x004fca0008000004 */
[----:B------:R-:W-:Y:S02]  /*166f0*/  F2FP.SATFINITE.E5M2.F32.PACK_AB_MERGE_C R5, RZ, R4, RZ ;  /* 0x00000004ff05723e */ /* 0x000fe400048060ff */
[----:B------:R-:W-:-:S03]  /*16700*/  PRMT R4, RZ, 0x7610, R4 ;  /* 0x00007610ff047816 */ /* 0x000fc60000000004 */
[----:B------:R0:W-:Y:S01]  /*16710*/  @!P2 STG.E.U8 desc[UR20][R26.64+0xd1], R5 ;  /* 0x0000d1051a00a986 */ /* 0x0001e2000c101114 */
[----:B------:R-:W-:Y:S05]  /*16720*/  @P3 BRA `(.L_x_250) ;  /* 0x0000000000043947 */ /* 0x000fea0003800000 */
[----:B------:R2:W5:Y:S02]  /*16730*/  LDG.E.U8 R4, desc[UR20][R32.64+0xd8] ;  /* 0x0000d81420047981 */ /* 0x000564000c1e1100 */
.L_x_250:
[----:B------:R-:W-:Y:S05]  /*16740*/  BSYNC B1 ;  /* 0x0000000000017941 */ /* 0x000fea0003800000 */
.L_x_249:
[----:B0-----:R-:W3:Y:S01]  /*16750*/  LDL.LU R5, [R1+0x204] ;  /* 0x0002040001057983 */ /* 0x001ee20000300800 */
[----:B-----5:R-:W-:Y:S01]  /*16760*/  LOP3.LUT R4, R4, 0xff, RZ, 0xc0, !PT ;  /* 0x000000ff04047812 */ /* 0x020fe200078ec0ff */
[----:B------:R-:W-:Y:S01]  /*16770*/  BSSY B1, `(.L_x_251) ;  /* 0x000000b000017945 */ /* 0x000fe20003800000 */
[----:B------:R-:W-:Y:S02]  /*16780*/  ISETP.LT.OR P2, PT, R0, 0xda, !P0 ;  /* 0x000000da0000780c */ /* 0x000fe40004741670 */
[----:B------:R-:W-:-:S05]  /*16790*/  F2FP.F16.E5M2.UNPACK_B R4, R4 ;  /* 0x00000004ff04723e */ /* 0x000fca00020004ff */
[----:B------:R-:W-:-:S05]  /*167a0*/  HADD2.F32 R4, -RZ, R4.H0_H0 ;  /* 0x20000004ff047230 */ /* 0x000fca0000004100 */
[----:B------:R-:W-:-:S04]  /*167b0*/  FMUL R4, R4, UR22 ;  /* 0x0000001604047c20 */ /* 0x000fc80008400000 */
[----:B---3--:R-:W-:-:S05]  /*167c0*/  FFMA R4, R5, UR15, R4 ;  /* 0x0000000f05047c23 */ /* 0x008fca0008000004 */
[----:B------:R-:W-:Y:S02]  /*167d0*/  F2FP.SATFINITE.E5M2.F32.PACK_AB_MERGE_C R5, RZ, R4, RZ ;  /* 0x00000004ff05723e */ /* 0x000fe400048060ff */
[----:B------:R-:W-:-:S03]  /*167e0*/  PRMT R4, RZ, 0x7610, R4 ;  /* 0x00007610ff047816 */ /* 0x000fc60000000004 */
[----:B------:R0:W-:Y:S01]  /*167f0*/  @!P3 STG.E.U8 desc[UR20][R24.64+0xd8], R5 ;  /* 0x0000d8051800b986 */ /* 0x0001e2000c101114 */
[----:B------:R-:W-:Y:S05]  /*16800*/  @P2 BRA `(.L_x_252) ;  /* 0x0000000000042947 */ /* 0x000fea0003800000 */
[----:B------:R3:W5:Y:S02]  /*16810*/  LDG.E.U8 R4, desc[UR20][R32.64+0xd9] ;  /* 0x0000d91420047981 */ /* 0x000764000c1e1100 */
.L_x_252:
[----:B------:R-:W-:Y:S05]  /*16820*/  BSYNC B1 ;  /* 0x0000000000017941 */ /* 0x000fea0003800000 */
.L_x_251:
        /* <DEDUP_REMOVED lines=13> */
.L_x_254:
[----:B------:R-:W-:Y:S05]  /*16900*/  BSYNC B1 ;  /* 0x0000000000017941 */ /* 0x000fea0003800000 */
.L_x_253:
        /* <DEDUP_REMOVED lines=13> */
.L_x_256:
[----:B------:R-:W-:Y:S05]  /*169e0*/  BSYNC B1 ;  /* 0x0000000000017941 */ /* 0x000fea0003800000 */
.L_x_255:
        /* <DEDUP_REMOVED lines=13> */
.L_x_258:
[----:B------:R-:W-:Y:S05]  /*16ac0*/  BSYNC B1 ;  /* 0x0000000000017941 */ /* 0x000fea0003800000 */
.L_x_257:
        /* <DEDUP_REMOVED lines=13> */
.L_x_260:
[----:B------:R-:W-:Y:S05]  /*16ba0*/  BSYNC B1 ;  /* 0x0000000000017941 */ /* 0x000fea0003800000 */
.L_x_259:
        /* <DEDUP_REMOVED lines=13> */
.L_x_262:
[----:B------:R-:W-:Y:S05]  /*16c80*/  BSYNC B1 ;  /* 0x0000000000017941 */ /* 0x000fea0003800000 */
.L_x_261:
        /* <DEDUP_REMOVED lines=13> */
.L_x_264:
[----:B------:R-:W-:Y:S05]  /*16d60*/  BSYNC B1 ;  /* 0x0000000000017941 */ /* 0x000fea0003800000 */
.L_x_263:
        /* <DEDUP_REMOVED lines=13> */
.L_x_266:
[----:B------:R-:W-:Y:S05]  /*16e40*/  BSYNC B1 ;  /* 0x0000000000017941 */ /* 0x000fea0003800000 */
.L_x_265:
        /* <DEDUP_REMOVED lines=13> */
.L_x_268:
[----:B------:R-:W-:Y:S05]  /*16f20*/  BSYNC B1 ;  /* 0x0000000000017941 */ /* 0x000fea0003800000 */
.L_x_267:
        /* <DEDUP_REMOVED lines=13> */
.L_x_270:
[----:B------:R-:W-:Y:S05]  /*17000*/  BSYNC B1 ;  /* 0x0000000000017941 */ /* 0x000fea0003800000 */
.L_x_269:
        /* <DEDUP_REMOVED lines=13> */
.L_x_272:
[----:B------:R-:W-:Y:S05]  /*170e0*/  BSYNC B1 ;  /* 0x0000000000017941 */ /* 0x000fea0003800000 */
.L_x_271:
        /* <DEDUP_REMOVED lines=13> */
.L_x_274:
[----:B------:R-:W-:Y:S05]  /*171c0*/  BSYNC B1 ;  /* 0x0000000000017941 */ /* 0x000fea0003800000 */
.L_x_273:
        /* <DEDUP_REMOVED lines=13> */
.L_x_276:
[----:B------:R-:W-:Y:S05]  /*172a0*/  BSYNC B1 ;  /* 0x0000000000017941 */ /* 0x000fea0003800000 */
.L_x_275:
        /* <DEDUP_REMOVED lines=13> */
.L_x_278:
[----:B------:R-:W-:Y:S05]  /*17380*/  BSYNC B1 ;  /* 0x0000000000017941 */ /* 0x000fea0003800000 */
.L_x_277:
        /* <DEDUP_REMOVED lines=13> */
.L_x_280:
[----:B------:R-:W-:Y:S05]  /*17460*/  BSYNC B1 ;  /* 0x0000000000017941 */ /* 0x000fea0003800000 */
.L_x_279:
        /* <DEDUP_REMOVED lines=13> */
.L_x_282:
[----:B------:R-:W-:Y:S05]  /*17540*/  BSYNC B1 ;  /* 0x0000000000017941 */ /* 0x000fea0003800000 */
.L_x_281:
        /* <DEDUP_REMOVED lines=13> */
.L_x_284:
[----:B------:R-:W-:Y:S05]  /*17620*/  BSYNC B1 ;  /* 0x0000000000017941 */ /* 0x000fea0003800000 */
.L_x_283:
        /* <DEDUP_REMOVED lines=13> */
.L_x_286:
[----:B------:R-:W-:Y:S05]  /*17700*/  BSYNC B1 ;  /* 0x0000000000017941 */ /* 0x000fea0003800000 */
.L_x_285:
        /* <DEDUP_REMOVED lines=13> */
.L_x_288:
[----:B------:R-:W-:Y:S05]  /*177e0*/  BSYNC B1 ;  /* 0x0000000000017941 */ /* 0x000fea0003800000 */
.L_x_287:
[----:B------:R-:W2:Y:S01]  /*177f0*/  LDL.LU R7, [R1+0x250] ;  /* 0x0002500001077983 */ /* 0x000ea20000300800 */
[----:B-----5:R-:W-:Y:S01]  /*17800*/  LOP3.LUT R4, R4, 0xff, RZ, 0xc0, !PT ;  /* 0x000000ff04047812 */ /* 0x020fe200078ec0ff */
[----:B------:R-:W-:Y:S01]  /*17810*/  BSSY B1, `(.L_x_289) ;  /* 0x0000013000017945 */ /* 0x000fe20003800000 */
[----:B0-----:R-:W-:Y:S02]  /*17820*/  IADD3 R5, P0, R35, 0x80, RZ ;  /* 0x0000008023057810 */ /* 0x001fe40007f1e0ff */
[----:B------:R-:W-:-:S03]  /*17830*/  F2FP.F16.E5M2.UNPACK_B R4, R4 ;  /* 0x00000004ff04723e */ /* 0x000fc600020004ff */
[----:B--234-:R-:W-:Y:S01]  /*17840*/  IMAD.X R2, RZ, RZ, R37, P0 ;  /* 0x000000ffff027224 */ /* 0x01cfe200000e0625 */
[----:B------:R-:W-:Y:S01]  /*17850*/  ISETP.GE.AND P0, PT, R34, 0x81, PT ;  /* 0x000000812200780c */ /* 0x000fe20003f06270 */
[----:B------:R-:W-:Y:S02]  /*17860*/  HADD2.F32 R4, -RZ, R4.H0_H0 ;  /* 0x20000004ff047230 */ /* 0x000fe40000004100 */
[----:B------:R-:W-:Y:S01]  /*17870*/  IMAD R6, R2, UR6, RZ ;  /* 0x0000000602067c24 */ /* 0x000fe2000f8e02ff */
[----:B------:R-:W-:Y:S01]  /*17880*/  ISETP.LT.OR P3, PT, R0, 0x1, !P0 ;  /* 0x000000010000780c */ /* 0x000fe20004761670 */
[----:B------:R-:W-:-:S04]  /*17890*/  IMAD.WIDE.U32 R2, R5, UR6, R38 ;  /* 0x0000000605027c25 */ /* 0x000fc8000f8e0026 */
[----:B------:R-:W-:Y:S01]  /*178a0*/  FMUL R4, R4, UR22 ;  /* 0x0000001604047c20 */ /* 0x000fe20008400000 */
[----:B------:R-:W-:Y:S01]  /*178b0*/  IMAD R5, R5, UR7, R6 ;  /* 0x0000000705057c24 */ /* 0x000fe2000f8e0206 */
[----:B------:R-:W-:-:S04]  /*178c0*/  IADD3 R2, P2, R2, UR10, RZ ;  /* 0x0000000a02027c10 */ /* 0x000fc8000ff5e0ff */
[----:B------:R-:W-:Y:S01]  /*178d0*/  IADD3.X R3, R3, UR11, R5, P2, !PT ;  /* 0x0000000b03037c10 */ /* 0x000fe200097fe405 */
[----:B------:R-:W-:-:S05]  /*178e0*/  FFMA R4, R7, UR15, R4 ;  /* 0x0000000f07047c23 */ /* 0x000fca0008000004 */
[----:B------:R-:W-:Y:S02]  /*178f0*/  F2FP.SATFINITE.E5M2.F32.PACK_AB_MERGE_C R7, RZ, R4, RZ ;  /* 0x00000004ff07723e */ /* 0x000fe400048060ff */
[----:B------:R-:W-:-:S03]  /*17900*/  PRMT R4, RZ, 0x7610, R4 ;  /* 0x00007610ff047816 */ /* 0x000fc60000000004 */
[----:B------:R0:W-:Y:S01]  /*17910*/  @!P1 STG.E.U8 desc[UR20][R26.64+0xf9], R7 ;  /* 0x0000f9071a009986 */ /* 0x0001e2000c101114 */
[----:B------:R-:W-:Y:S05]  /*17920*/  @P3 BRA `(.L_x_290) ;  /* 0x0000000000043947 */ /* 0x000fea0003800000 */
[----:B------:R2:W5:Y:S02]  /*17930*/  LDG.E.U8 R4, desc[UR20][R2.64] ;  /* 0x0000001402047981 */ /* 0x000564000c1e1100 */
.L_x_290:
[----:B------:R-:W-:Y:S05]  /*17940*/  BSYNC B1 ;  /* 0x0000000000017941 */ /* 0x000fea0003800000 */
.L_x_289:
[----:B------:R-:W3:Y:S01]  /*17950*/  LDL.LU R5, [R1+0x254] ;  /* 0x0002540001057983 */ /* 0x000ee20000300800 */
        /* <DEDUP_REMOVED lines=12> */
.L_x_292:
[----:B------:R-:W-:Y:S05]  /*17a20*/  BSYNC B1 ;  /* 0x0000000000017941 */ /* 0x000fea0003800000 */
.L_x_291:
[----:B---3--:R-:W3:Y:S01]  /*17a30*/  LDL.LU R5, [R1+0x258] ;  /* 0x0002580001057983 */ /* 0x008ee20000300800 */
[----:B-----5:R-:W-:Y:S01]  /*17a40*/  LOP3.LUT R4, R4, 0xff, RZ, 0xc0, !PT ;  /* 0x000000ff04047812 */ /* 0x020fe200078ec0ff */
[----:B------:R-:W-:Y:S01]  /*17a50*/  BSSY B1, `(.L_x_293) ;  /* 0x0000013000017945 */ /* 0x000fe20003800000 */
[----:B------:R-:W-:Y:S02]  /*17a60*/  IADD3 R35, P1, R35, 0x88, RZ ;  /* 0x0000008823237810 */ /* 0x000fe40007f3e0ff */
[----:B------:R-:W-:Y:S02]  /*17a70*/  F2FP.F16.E5M2.UNPACK_B R4, R4 ;  /* 0x00000004ff04723e */ /* 0x000fe400020004ff */
[----:B------:R-:W-:Y:S01]  /*17a80*/  PRMT R6, RZ, 0x7610, R6 ;  /* 0x00007610ff067816 */ /* 0x000fe20000000006 */
[----:B------:R-:W-:Y:S01]  /*17a90*/  IMAD.X R36, RZ, RZ, R37, P1 ;  /* 0x000000ffff247224 */ /* 0x000fe200008e0625 */
[----:B------:R-:W-:Y:S01]  /*17aa0*/  ISETP.GE.AND P1, PT, R34, 0x89, PT ;  /* 0x000000892200780c */ /* 0x000fe20003f26270 */
[----:B------:R-:W-:-:S02]  /*17ab0*/  HADD2.F32 R4, -RZ, R4.H0_H0 ;  /* 0x20000004ff047230 */ /* 0x000fc40000004100 */
[----:B------:R-:W-:Y:S01]  /*17ac0*/  IMAD R36, R36, UR6, RZ ;  /* 0x0000000624247c24 */ /* 0x000fe2000f8e02ff */
[----:B------:R-:W-:Y:S01]  /*17ad0*/  ISETP.LT.OR P5, PT, R0, 0x1, !P1 ;  /* 0x000000010000780c */ /* 0x000fe20004fa1670 */
[----:B------:R-:W-:-:S04]  /*17ae0*/  IMAD.WIDE.U32 R38, R35, UR6, R38 ;  /* 0x0000000623267c25 */ /* 0x000fc8000f8e0026 */
[----:B------:R-:W-:Y:S01]  /*17af0*/  FMUL R4, R4, UR22 ;  /* 0x0000001604047c20 */ /* 0x000fe20008400000 */
[----:B------:R-:W-:-:S03]  /*17b00*/  IMAD R35, R35, UR7, R36 ;  /* 0x0000000723237c24 */ /* 0x000fc6000f8e0224 */
[----:B---3--:R-:W-:Y:S01]  /*17b10*/  FFMA R5, R5, UR15, R4 ;  /* 0x0000000f05057c23 */ /* 0x008fe20008000004 */
[----:B------:R-:W-:-:S04]  /*17b20*/  IADD3 R4, P3, R38, UR10, RZ ;  /* 0x0000000a26047c10 */ /* 0x000fc8000ff7e0ff */
[----:B0-----:R-:W-:Y:S02]  /*17b30*/  F2FP.SATFINITE.E5M2.F32.PACK_AB_MERGE_C R7, RZ, R5, RZ ;  /* 0x00000005ff07723e */ /* 0x001fe400048060ff */
[----:B------:R-:W-:-:S03]  /*17b40*/  IADD3.X R5, R39, UR11, R35, P3, !PT ;  /* 0x0000000b27057c10 */ /* 0x000fc60009ffe423 */
[----:B------:R0:W-:Y:S01]  /*17b50*/  @!P2 STG.E.U8 desc[UR20][R30.64+0x1], R7 ;  /* 0x000001071e00a986 */ /* 0x0001e2000c101114 */
[----:B------:R-:W-:Y:S05]  /*17b60*/  @P5 BRA `(.L_x_294) ;  /* 0x0000000000045947 */ /* 0x000fea0003800000 */
[----:B------:R3:W5:Y:S02]  /*17b70*/  LDG.E.U8 R6, desc[UR20][R4.64] ;  /* 0x0000001404067981 */ /* 0x000764000c1e1100 */
.L_x_294:
[----:B------:R-:W-:Y:S05]  /*17b80*/  BSYNC B1 ;  /* 0x0000000000017941 */ /* 0x000fea0003800000 */
.L_x_293:
        /* <DEDUP_REMOVED lines=13> */
.L_x_296:
[----:B------:R-:W-:Y:S05]  /*17c60*/  BSYNC B1 ;  /* 0x0000000000017941 */ /* 0x000fea0003800000 */
.L_x_295:
        /* <DEDUP_REMOVED lines=13> */
.L_x_298:
[----:B------:R-:W-:Y:S05]  /*17d40*/  BSYNC B1 ;  /* 0x0000000000017941 */ /* 0x000fea0003800000 */
.L_x_297:
        /* <DEDUP_REMOVED lines=13> */
.L_x_300:
[----:B------:R-:W-:Y:S05]  /*17e20*/  BSYNC B1 ;  /* 0x0000000000017941 */ /* 0x000fea0003800000 */
.L_x_299:
        /* <DEDUP_REMOVED lines=13> */
.L_x_302:
[----:B------:R-:W-:Y:S05]  /*17f00*/  BSYNC B1 ;  /* 0x0000000000017941 */ /* 0x000fea0003800000 */
.L_x_301:
        /* <DEDUP_REMOVED lines=13> */
.L_x_304:
[----:B------:R-:W-:Y:S05]  /*17fe0*/  BSYNC B1 ;  /* 0x0000000000017941 */ /* 0x000fea0003800000 */
.L_x_303:
        /* <DEDUP_REMOVED lines=13> */
.L_x_306:
[----:B------:R-:W-:Y:S05]  /*180c0*/  BSYNC B1 ;  /* 0x0000000000017941 */ /* 0x000fea0003800000 */
.L_x_305:
        /* <DEDUP_REMOVED lines=13> */
.L_x_308:
[----:B------:R-:W-:Y:S05]  /*181a0*/  BSYNC B1 ;  /* 0x0000000000017941 */ /* 0x000fea0003800000 */
.L_x_307:
        /* <DEDUP_REMOVED lines=13> */
.L_x_310:
[----:B------:R-:W-:Y:S05]  /*18280*/  BSYNC B1 ;  /* 0x0000000000017941 */ /* 0x000fea0003800000 */
.L_x_309:
        /* <DEDUP_REMOVED lines=13> */
.L_x_312:
[----:B------:R-:W-:Y:S05]  /*18360*/  BSYNC B1 ;  /* 0x0000000000017941 */ /* 0x000fea0003800000 */
.L_x_311:
        /* <DEDUP_REMOVED lines=13> */
.L_x_314:
[----:B------:R-:W-:Y:S05]  /*18440*/  BSYNC B1 ;  /* 0x0000000000017941 */ /* 0x000fea0003800000 */
.L_x_313:
        /* <DEDUP_REMOVED lines=13> */
.L_x_316:
[----:B------:R-:W-:Y:S05]  /*18520*/  BSYNC B1 ;  /* 0x0000000000017941 */ /* 0x000fea0003800000 */
.L_x_315:
        /* <DEDUP_REMOVED lines=13> */
.L_x_318:
[----:B------:R-:W-:Y:S05]  /*18600*/  BSYNC B1 ;  /* 0x0000000000017941 */ /* 0x000fea0003800000 */
.L_x_317:
        /* <DEDUP_REMOVED lines=13> */
.L_x_320:
[----:B------:R-:W-:Y:S05]  /*186e0*/  BSYNC B1 ;  /* 0x0000000000017941 */ /* 0x000fea0003800000 */
.L_x_319:
        /* <DEDUP_REMOVED lines=13> */
.L_x_322:
[----:B------:R-:W-:Y:S05]  /*187c0*/  BSYNC B1 ;  /* 0x0000000000017941 */ /* 0x000fea0003800000 */
.L_x_321:
        /* <DEDUP_REMOVED lines=13> */
.L_x_324:
[----:B------:R-:W-:Y:S05]  /*188a0*/  BSYNC B1 ;  /* 0x0000000000017941 */ /* 0x000fea0003800000 */
.L_x_323:
        /* <DEDUP_REMOVED lines=13> */
.L_x_326:
[----:B------:R-:W-:Y:S05]  /*18980*/  BSYNC B1 ;  /* 0x0000000000017941 */ /* 0x000fea0003800000 */
.L_x_325:
        /* <DEDUP_REMOVED lines=13> */
.L_x_328:
[----:B------:R-:W-:Y:S05]  /*18a60*/  BSYNC B1 ;  /* 0x0000000000017941 */ /* 0x000fea0003800000 */
.L_x_327:
        /* <DEDUP_REMOVED lines=13> */
.L_x_330:
[----:B------:R-:W-:Y:S05]  /*18b40*/  BSYNC B1 ;  /* 0x0000000000017941 */ /* 0x000fea0003800000 */
.L_x_329:
        /* <DEDUP_REMOVED lines=13> */
.L_x_332:
[----:B------:R-:W-:Y:S05]  /*18c20*/  BSYNC B1 ;  /* 0x0000000000017941 */ /* 0x000fea0003800000 */
.L_x_331:
        /* <DEDUP_REMOVED lines=13> */
.L_x_334:
[----:B------:R-:W-:Y:S05]  /*18d00*/  BSYNC B1 ;  /* 0x0000000000017941 */ /* 0x000fea0003800000 */
.L_x_333:
        /* <DEDUP_REMOVED lines=13> */
.L_x_336:
[----:B------:R-:W-:Y:S05]  /*18de0*/  BSYNC B1 ;  /* 0x0000000000017941 */ /* 0x000fea0003800000 */
.L_x_335:
        /* <DEDUP_REMOVED lines=13> */
.L_x_338:
[----:B------:R-:W-:Y:S05]  /*18ec0*/  BSYNC B1 ;  /* 0x0000000000017941 */ /* 0x000fea0003800000 */
.L_x_337:
        /* <DEDUP_REMOVED lines=13> */
.L_x_340:
[----:B------:R-:W-:Y:S05]  /*18fa0*/  BSYNC B1 ;  /* 0x0000000000017941 */ /* 0x000fea0003800000 */
.L_x_339:
        /* <DEDUP_REMOVED lines=13> */
.L_x_342:
[----:B------:R-:W-:Y:S05]  /*19080*/  BSYNC B1 ;  /* 0x0000000000017941 */ /* 0x000fea0003800000 */
.L_x_341:
        /* <DEDUP_REMOVED lines=13> */
.L_x_344:
[----:B------:R-:W-:Y:S05]  /*19160*/  BSYNC B1 ;  /* 0x0000000000017941 */ /* 0x000fea0003800000 */
.L_x_343:
        /* <DEDUP_REMOVED lines=13> */
.L_x_346:
[----:B------:R-:W-:Y:S05]  /*19240*/  BSYNC B1 ;  /* 0x0000000000017941 */ /* 0x000fea0003800000 */
.L_x_345:
        /* <DEDUP_REMOVED lines=13> */
.L_x_348:
[----:B------:R-:W-:Y:S05]  /*19320*/  BSYNC B1 ;  /* 0x0000000000017941 */ /* 0x000fea0003800000 */
.L_x_347:
        /* <DEDUP_REMOVED lines=13> */
.L_x_350:
[----:B------:R-:W-:Y:S05]  /*19400*/  BSYNC B1 ;  /* 0x0000000000017941 */ /* 0x000fea0003800000 */
.L_x_349:
        /* <DEDUP_REMOVED lines=13> */
.L_x_352:
[----:B------:R-:W-:Y:S05]  /*194e0*/  BSYNC B1 ;  /* 0x0000000000017941 */ /* 0x000fea0003800000 */
.L_x_351:
        /* <DEDUP_REMOVED lines=13> */
.L_x_354:
[----:B------:R-:W-:Y:S05]  /*195c0*/  BSYNC B1 ;  /* 0x0000000000017941 */ /* 0x000fea0003800000 */
.L_x_353:
        /* <DEDUP_REMOVED lines=13> */
.L_x_356:
[----:B------:R-:W-:Y:S05]  /*196a0*/  BSYNC B1 ;  /* 0x0000000000017941 */ /* 0x000fea0003800000 */
.L_x_355:
        /* <DEDUP_REMOVED lines=13> */
.L_x_358:
[----:B------:R-:W-:Y:S05]  /*19780*/  BSYNC B1 ;  /* 0x0000000000017941 */ /* 0x000fea0003800000 */
.L_x_357:
        /* <DEDUP_REMOVED lines=13> */
.L_x_360:
[----:B------:R-:W-:Y:S05]  /*19860*/  BSYNC B1 ;  /* 0x0000000000017941 */ /* 0x000fea0003800000 */
.L_x_359:
        /* <DEDUP_REMOVED lines=13> */
.L_x_362:
[----:B------:R-:W-:Y:S05]  /*19940*/  BSYNC B1 ;  /* 0x0000000000017941 */ /* 0x000fea0003800000 */
.L_x_361:
        /* <DEDUP_REMOVED lines=13> */
.L_x_364:
[----:B------:R-:W-:Y:S05]  /*19a20*/  BSYNC B1 ;  /* 0x0000000000017941 */ /* 0x000fea0003800000 */
.L_x_363:
        /* <DEDUP_REMOVED lines=13> */
.L_x_366:
[----:B------:R-:W-:Y:S05]  /*19b00*/  BSYNC B1 ;  /* 0x0000000000017941 */ /* 0x000fea0003800000 */
.L_x_365:
        /* <DEDUP_REMOVED lines=13> */
.L_x_368:
[----:B------:R-:W-:Y:S05]  /*19be0*/  BSYNC B1 ;  /* 0x0000000000017941 */ /* 0x000fea0003800000 */
.L_x_367:
        /* <DEDUP_REMOVED lines=13> */
.L_x_370:
[----:B------:R-:W-:Y:S05]  /*19cc0*/  BSYNC B1 ;  /* 0x0000000000017941 */ /* 0x000fea0003800000 */
.L_x_369:
        /* <DEDUP_REMOVED lines=13> */
.L_x_372:
[----:B------:R-:W-:Y:S05]  /*19da0*/  BSYNC B1 ;  /* 0x0000000000017941 */ /* 0x000fea0003800000 */
.L_x_371:
        /* <DEDUP_REMOVED lines=13> */
.L_x_374:
[----:B------:R-:W-:Y:S05]  /*19e80*/  BSYNC B1 ;  /* 0x0000000000017941 */ /* 0x000fea0003800000 */
.L_x_373:
        /* <DEDUP_REMOVED lines=13> */
.L_x_376:
[----:B------:R-:W-:Y:S05]  /*19f60*/  BSYNC B1 ;  /* 0x0000000000017941 */ /* 0x000fea0003800000 */
.L_x_375:
        /* <DEDUP_REMOVED lines=13> */
.L_x_378:
[----:B------:R-:W-:Y:S05]  /*1a040*/  BSYNC B1 ;  /* 0x0000000000017941 */ /* 0x000fea0003800000 */
.L_x_377:
        /* <DEDUP_REMOVED lines=13> */
.L_x_380:
[----:B------:R-:W-:Y:S05]  /*1a120*/  BSYNC B1 ;  /* 0x0000000000017941 */ /* 0x000fea0003800000 */
.L_x_379:
        /* <DEDUP_REMOVED lines=13> */
.L_x_382:
[----:B------:R-:W-:Y:S05]  /*1a200*/  BSYNC B1 ;  /* 0x0000000000017941 */ /* 0x000fea0003800000 */
.L_x_381:
        /* <DEDUP_REMOVED lines=13> */
.L_x_384:
[----:B------:R-:W-:Y:S05]  /*1a2e0*/  BSYNC B1 ;  /* 0x0000000000017941 */ /* 0x000fea0003800000 */
.L_x_383:
        /* <DEDUP_REMOVED lines=13> */
.L_x_386:
[----:B------:R-:W-:Y:S05]  /*1a3c0*/  BSYNC B1 ;  /* 0x0000000000017941 */ /* 0x000fea0003800000 */
.L_x_385:
        /* <DEDUP_REMOVED lines=13> */
.L_x_388:
[----:B------:R-:W-:Y:S05]  /*1a4a0*/  BSYNC B1 ;  /* 0x0000000000017941 */ /* 0x000fea0003800000 */
.L_x_387:
        /* <DEDUP_REMOVED lines=13> */
.L_x_390:
[----:B------:R-:W-:Y:S05]  /*1a580*/  BSYNC B1 ;  /* 0x0000000000017941 */ /* 0x000fea0003800000 */
.L_x_389:
        /* <DEDUP_REMOVED lines=13> */
.L_x_392:
[----:B------:R-:W-:Y:S05]  /*1a660*/  BSYNC B1 ;  /* 0x0000000000017941 */ /* 0x000fea0003800000 */
.L_x_391:
        /* <DEDUP_REMOVED lines=13> */
.L_x_394:
[----:B------:R-:W-:Y:S05]  /*1a740*/  BSYNC B1 ;  /* 0x0000000000017941 */ /* 0x000fea0003800000 */
.L_x_393:
        /* <DEDUP_REMOVED lines=13> */
.L_x_396:
[----:B------:R-:W-:Y:S05]  /*1a820*/  BSYNC B1 ;  /* 0x0000000000017941 */ /* 0x000fea0003800000 */
.L_x_395:
        /* <DEDUP_REMOVED lines=13> */
.L_x_398:
[----:B------:R-:W-:Y:S05]  /*1a900*/  BSYNC B1 ;  /* 0x0000000000017941 */ /* 0x000fea0003800000 */
.L_x_397:
        /* <DEDUP_REMOVED lines=13> */
.L_x_400:
[----:B------:R-:W-:Y:S05]  /*1a9e0*/  BSYNC B1 ;  /* 0x0000000000017941 */ /* 0x000fea0003800000 */
.L_x_399:
        /* <DEDUP_REMOVED lines=13> */
.L_x_402:
[----:B------:R-:W-:Y:S05]  /*1aac0*/  BSYNC B1 ;  /* 0x0000000000017941 */ /* 0x000fea0003800000 */
.L_x_401:
        /* <DEDUP_REMOVED lines=13> */
.L_x_404:
[----:B------:R-:W-:Y:S05]  /*1aba0*/  BSYNC B1 ;  /* 0x0000000000017941 */ /* 0x000fea0003800000 */
.L_x_403:
        /* <DEDUP_REMOVED lines=13> */
.L_x_406:
[----:B------:R-:W-:Y:S05]  /*1ac80*/  BSYNC B1 ;  /* 0x0000000000017941 */ /* 0x000fea0003800000 */
.L_x_405:
        /* <DEDUP_REMOVED lines=13> */
.L_x_408:
[----:B------:R-:W-:Y:S05]  /*1ad60*/  BSYNC B1 ;  /* 0x0000000000017941 */ /* 0x000fea0003800000 */
.L_x_407:
        /* <DEDUP_REMOVED lines=13> */
.L_x_410:
[----:B------:R-:W-:Y:S05]  /*1ae40*/  BSYNC B1 ;  /* 0x0000000000017941 */ /* 0x000fea0003800000 */
.L_x_409:
        /* <DEDUP_REMOVED lines=13> */
.L_x_412:
[----:B------:R-:W-:Y:S05]  /*1af20*/  BSYNC B1 ;  /* 0x0000000000017941 */ /* 0x000fea0003800000 */
.L_x_411:
        /* <DEDUP_REMOVED lines=13> */
.L_x_414:
[----:B------:R-:W-:Y:S05]  /*1b000*/  BSYNC B1 ;  /* 0x0000000000017941 */ /* 0x000fea0003800000 */
.L_x_413:
        /* <DEDUP_REMOVED lines=13> */
.L_x_416:
[----:B------:R-:W-:Y:S05]  /*1b0e0*/  BSYNC B1 ;  /* 0x0000000000017941 */ /* 0x000fea0003800000 */
.L_x_415:
        /* <DEDUP_REMOVED lines=13> */
.L_x_418:
[----:B------:R-:W-:Y:S05]  /*1b1c0*/  BSYNC B1 ;  /* 0x0000000000017941 */ /* 0x000fea0003800000 */
.L_x_417:
        /* <DEDUP_REMOVED lines=13> */
.L_x_420:
[----:B------:R-:W-:Y:S05]  /*1b2a0*/  BSYNC B1 ;  /* 0x0000000000017941 */ /* 0x000fea0003800000 */
.L_x_419:
        /* <DEDUP_REMOVED lines=13> */
.L_x_422:
[----:B------:R-:W-:Y:S05]  /*1b380*/  BSYNC B1 ;  /* 0x0000000000017941 */ /* 0x000fea0003800000 */
.L_x_421:
        /* <DEDUP_REMOVED lines=13> */
.L_x_424:
[----:B------:R-:W-:Y:S05]  /*1b460*/  BSYNC B1 ;  /* 0x0000000000017941 */ /* 0x000fea0003800000 */
.L_x_423:
        /* <DEDUP_REMOVED lines=13> */
.L_x_426:
[----:B------:R-:W-:Y:S05]  /*1b540*/  BSYNC B1 ;  /* 0x0000000000017941 */ /* 0x000fea0003800000 */
.L_x_425:
        /* <DEDUP_REMOVED lines=13> */
.L_x_428:
[----:B------:R-:W-:Y:S05]  /*1b620*/  BSYNC B1 ;  /* 0x0000000000017941 */ /* 0x000fea0003800000 */
.L_x_427:
        /* <DEDUP_REMOVED lines=13> */
.L_x_430:
[----:B------:R-:W-:Y:S05]  /*1b700*/  BSYNC B1 ;  /* 0x0000000000017941 */ /* 0x000fea0003800000 */
.L_x_429:
        /* <DEDUP_REMOVED lines=13> */
.L_x_432:
[----:B------:R-:W-:Y:S05]  /*1b7e0*/  BSYNC B1 ;  /* 0x0000000000017941 */ /* 0x000fea0003800000 */
.L_x_431:
        /* <DEDUP_REMOVED lines=13> */
.L_x_434:
[----:B------:R-:W-:Y:S05]  /*1b8c0*/  BSYNC B1 ;  /* 0x0000000000017941 */ /* 0x000fea0003800000 */
.L_x_433:
        /* <DEDUP_REMOVED lines=13> */
.L_x_436:
[----:B------:R-:W-:Y:S05]  /*1b9a0*/  BSYNC B1 ;  /* 0x0000000000017941 */ /* 0x000fea0003800000 */
.L_x_435:
        /* <DEDUP_REMOVED lines=13> */
.L_x_438:
[----:B------:R-:W-:Y:S05]  /*1ba80*/  BSYNC B1 ;  /* 0x0000000000017941 */ /* 0x000fea0003800000 */
.L_x_437:
        /* <DEDUP_REMOVED lines=13> */
.L_x_440:
[----:B------:R-:W-:Y:S05]  /*1bb60*/  BSYNC B1 ;  /* 0x0000000000017941 */ /* 0x000fea0003800000 */
.L_x_439:
        /* <DEDUP_REMOVED lines=13> */
.L_x_442:
[----:B------:R-:W-:Y:S05]  /*1bc40*/  BSYNC B1 ;  /* 0x0000000000017941 */ /* 0x000fea0003800000 */
.L_x_441:
        /* <DEDUP_REMOVED lines=13> */
.L_x_444:
[----:B------:R-:W-:Y:S05]  /*1bd20*/  BSYNC B1 ;  /* 0x0000000000017941 */ /* 0x000fea0003800000 */
.L_x_443:
        /* <DEDUP_REMOVED lines=13> */
.L_x_446:
[----:B------:R-:W-:Y:S05]  /*1be00*/  BSYNC B1 ;  /* 0x0000000000017941 */ /* 0x000fea0003800000 */
.L_x_445:
        /* <DEDUP_REMOVED lines=13> */
.L_x_448:
[----:B------:R-:W-:Y:S05]  /*1bee0*/  BSYNC B1 ;  /* 0x0000000000017941 */ /* 0x000fea0003800000 */
.L_x_447:
        /* <DEDUP_REMOVED lines=13> */
.L_x_450:
[----:B------:R-:W-:Y:S05]  /*1bfc0*/  BSYNC B1 ;  /* 0x0000000000017941 */ /* 0x000fea0003800000 */
.L_x_449:
        /* <DEDUP_REMOVED lines=13> */
.L_x_452:
[----:B------:R-:W-:Y:S05]  /*1c0a0*/  BSYNC B1 ;  /* 0x0000000000017941 */ /* 0x000fea0003800000 */
.L_x_451:
        /* <DEDUP_REMOVED lines=13> */
.L_x_454:
[----:B------:R-:W-:Y:S05]  /*1c180*/  BSYNC B1 ;  /* 0x0000000000017941 */ /* 0x000fea0003800000 */
.L_x_453:
        /* <DEDUP_REMOVED lines=13> */
.L_x_456:
[----:B------:R-:W-:Y:S05]  /*1c260*/  BSYNC B1 ;  /* 0x0000000000017941 */ /* 0x000fea0003800000 */
.L_x_455:
        /* <DEDUP_REMOVED lines=13> */
.L_x_458:
[----:B------:R-:W-:Y:S05]  /*1c340*/  BSYNC B1 ;  /* 0x0000000000017941 */ /* 0x000fea0003800000 */
.L_x_457:
        /* <DEDUP_REMOVED lines=13> */
.L_x_460:
[----:B------:R-:W-:Y:S05]  /*1c420*/  BSYNC B1 ;  /* 0x0000000000017941 */ /* 0x000fea0003800000 */
.L_x_459:
        /* <DEDUP_REMOVED lines=13> */
.L_x_462:
[----:B------:R-:W-:Y:S05]  /*1c500*/  BSYNC B1 ;  /* 0x0000000000017941 */ /* 0x000fea0003800000 */
.L_x_461:
        /* <DEDUP_REMOVED lines=13> */
.L_x_464:
[----:B------:R-:W-:Y:S05]  /*1c5e0*/  BSYNC B1 ;  /* 0x0000000000017941 */ /* 0x000fea0003800000 */
.L_x_463:
        /* <DEDUP_REMOVED lines=13> */
.L_x_466:
[----:B------:R-:W-:Y:S05]  /*1c6c0*/  BSYNC B1 ;  /* 0x0000000000017941 */ /* 0x000fea0003800000 */
.L_x_465:
        /* <DEDUP_REMOVED lines=13> */
.L_x_468:
[----:B------:R-:W-:Y:S05]  /*1c7a0*/  BSYNC B1 ;  /* 0x0000000000017941 */ /* 0x000fea0003800000 */
.L_x_467:
        /* <DEDUP_REMOVED lines=13> */
.L_x_470:
[----:B------:R-:W-:Y:S05]  /*1c880*/  BSYNC B1 ;  /* 0x0000000000017941 */ /* 0x000fea0003800000 */
.L_x_469:
        /* <DEDUP_REMOVED lines=13> */
.L_x_472:
[----:B------:R-:W-:Y:S05]  /*1c960*/  BSYNC B1 ;  /* 0x0000000000017941 */ /* 0x000fea0003800000 */
.L_x_471:
        /* <DEDUP_REMOVED lines=13> */
.L_x_474:
[----:B------:R-:W-:Y:S05]  /*1ca40*/  BSYNC B1 ;  /* 0x0000000000017941 */ /* 0x000fea0003800000 */
.L_x_473:
        /* <DEDUP_REMOVED lines=13> */
.L_x_476:
[----:B------:R-:W-:Y:S05]  /*1cb20*/  BSYNC B1 ;  /* 0x0000000000017941 */ /* 0x000fea0003800000 */
.L_x_475:
        /* <DEDUP_REMOVED lines=13> */
.L_x_478:
[----:B------:R-:W-:Y:S05]  /*1cc00*/  BSYNC B1 ;  /* 0x0000000000017941 */ /* 0x000fea0003800000 */
.L_x_477:
        /* <DEDUP_REMOVED lines=13> */
.L_x_480:
[----:B------:R-:W-:Y:S05]  /*1cce0*/  BSYNC B1 ;  /* 0x0000000000017941 */ /* 0x000fea0003800000 */
.L_x_479:
        /* <DEDUP_REMOVED lines=13> */
.L_x_482:
[----:B------:R-:W-:Y:S05]  /*1cdc0*/  BSYNC B1 ;  /* 0x0000000000017941 */ /* 0x000fea0003800000 */
.L_x_481:
        /* <DEDUP_REMOVED lines=13> */
.L_x_484:
[----:B------:R-:W-:Y:S05]  /*1cea0*/  BSYNC B1 ;  /* 0x0000000000017941 */ /* 0x000fea0003800000 */
.L_x_483:
        /* <DEDUP_REMOVED lines=13> */
.L_x_486:
[----:B------:R-:W-:Y:S05]  /*1cf80*/  BSYNC B1 ;  /* 0x0000000000017941 */ /* 0x000fea0003800000 */
.L_x_485:
        /* <DEDUP_REMOVED lines=13> */
.L_x_488:
[----:B------:R-:W-:Y:S05]  /*1d060*/  BSYNC B1 ;  /* 0x0000000000017941 */ /* 0x000fea0003800000 */
.L_x_487:
        /* <DEDUP_REMOVED lines=13> */
.L_x_490:
[----:B------:R-:W-:Y:S05]  /*1d140*/  BSYNC B1 ;  /* 0x0000000000017941 */ /* 0x000fea0003800000 */
.L_x_489:
        /* <DEDUP_REMOVED lines=13> */
.L_x_492:
[----:B------:R-:W-:Y:S05]  /*1d220*/  BSYNC B1 ;  /* 0x0000000000017941 */ /* 0x000fea0003800000 */
.L_x_491:
        /* <DEDUP_REMOVED lines=13> */
.L_x_494:
[----:B------:R-:W-:Y:S05]  /*1d300*/  BSYNC B1 ;  /* 0x0000000000017941 */ /* 0x000fea0003800000 */
.L_x_493:
        /* <DEDUP_REMOVED lines=13> */
.L_x_496:
[----:B------:R-:W-:Y:S05]  /*1d3e0*/  BSYNC B1 ;  /* 0x0000000000017941 */ /* 0x000fea0003800000 */
.L_x_495:
        /* <DEDUP_REMOVED lines=13> */
.L_x_498:
[----:B------:R-:W-:Y:S05]  /*1d4c0*/  BSYNC B1 ;  /* 0x0000000000017941 */ /* 0x000fea0003800000 */
.L_x_497:
        /* <DEDUP_REMOVED lines=13> */
.L_x_500:
[----:B------:R-:W-:Y:S05]  /*1d5a0*/  BSYNC B1 ;  /* 0x0000000000017941 */ /* 0x000fea0003800000 */
.L_x_499:
        /* <DEDUP_REMOVED lines=13> */
.L_x_502:
[----:B------:R-:W-:Y:S05]  /*1d680*/  BSYNC B1 ;  /* 0x0000000000017941 */ /* 0x000fea0003800000 */
.L_x_501:
        /* <DEDUP_REMOVED lines=13> */
.L_x_504:
[----:B------:R-:W-:Y:S05]  /*1d760*/  BSYNC B1 ;  /* 0x0000000000017941 */ /* 0x000fea0003800000 */
.L_x_503:
        /* <DEDUP_REMOVED lines=13> */
.L_x_506:
[----:B------:R-:W-:Y:S05]  /*1d840*/  BSYNC B1 ;  /* 0x0000000000017941 */ /* 0x000fea0003800000 */
.L_x_505:
        /* <DEDUP_REMOVED lines=13> */
.L_x_508:
[----:B------:R-:W-:Y:S05]  /*1d920*/  BSYNC B1 ;  /* 0x0000000000017941 */ /* 0x000fea0003800000 */
.L_x_507:
        /* <DEDUP_REMOVED lines=13> */
.L_x_510:
[----:B------:R-:W-:Y:S05]  /*1da00*/  BSYNC B1 ;  /* 0x0000000000017941 */ /* 0x000fea0003800000 */
.L_x_509:
        /* <DEDUP_REMOVED lines=13> */
.L_x_512:
[----:B------:R-:W-:Y:S05]  /*1dae0*/  BSYNC B1 ;  /* 0x0000000000017941 */ /* 0x000fea0003800000 */
.L_x_511:
        /* <DEDUP_REMOVED lines=13> */
.L_x_514:
[----:B------:R-:W-:Y:S05]  /*1dbc0*/  BSYNC B1 ;  /* 0x0000000000017941 */ /* 0x000fea0003800000 */
.L_x_513:
        /* <DEDUP_REMOVED lines=13> */
.L_x_516:
[----:B------:R-:W-:Y:S05]  /*1dca0*/  BSYNC B1 ;  /* 0x0000000000017941 */ /* 0x000fea0003800000 */
.L_x_515:
        /* <DEDUP_REMOVED lines=13> */
.L_x_518:
[----:B------:R-:W-:Y:S05]  /*1dd80*/  BSYNC B1 ;  /* 0x0000000000017941 */ /* 0x000fea0003800000 */
.L_x_517:
        /* <DEDUP_REMOVED lines=13> */
.L_x_520:
[----:B------:R-:W-:Y:S05]  /*1de60*/  BSYNC B1 ;  /* 0x0000000000017941 */ /* 0x000fea0003800000 */
.L_x_519:
        /* <DEDUP_REMOVED lines=13> */
.L_x_522:
[----:B------:R-:W-:Y:S05]  /*1df40*/  BSYNC B1 ;  /* 0x0000000000017941 */ /* 0x000fea0003800000 */
.L_x_521:
        /* <DEDUP_REMOVED lines=13> */
.L_x_524:
[----:B------:R-:W-:Y:S05]  /*1e020*/  BSYNC B1 ;  /* 0x0000000000017941 */ /* 0x000fea0003800000 */
.L_x_523:
        /* <DEDUP_REMOVED lines=13> */
.L_x_526:
[----:B------:R-:W-:Y:S05]  /*1e100*/  BSYNC B1 ;  /* 0x0000000000017941 */ /* 0x000fea0003800000 */
.L_x_525:
        /* <DEDUP_REMOVED lines=13> */
.L_x_528:
[----:B------:R-:W-:Y:S05]  /*1e1e0*/  BSYNC B1 ;  /* 0x0000000000017941 */ /* 0x000fea0003800000 */
.L_x_527:
        /* <DEDUP_REMOVED lines=13> */
.L_x_530:
[----:B------:R-:W-:Y:S05]  /*1e2c0*/  BSYNC B1 ;  /* 0x0000000000017941 */ /* 0x000fea0003800000 */
.L_x_529:
        /* <DEDUP_REMOVED lines=13> */
.L_x_532:
[----:B------:R-:W-:Y:S05]  /*1e3a0*/  BSYNC B1 ;  /* 0x0000000000017941 */ /* 0x000fea0003800000 */
.L_x_531:
        /* <DEDUP_REMOVED lines=13> */
.L_x_534:
[----:B------:R-:W-:Y:S05]  /*1e480*/  BSYNC B1 ;  /* 0x0000000000017941 */ /* 0x000fea0003800000 */
.L_x_533:
        /* <DEDUP_REMOVED lines=13> */
.L_x_536:
[----:B------:R-:W-:Y:S05]  /*1e560*/  BSYNC B1 ;  /* 0x0000000000017941 */ /* 0x000fea0003800000 */
.L_x_535:
        /* <DEDUP_REMOVED lines=13> */
.L_x_538:
[----:B------:R-:W-:Y:S05]  /*1e640*/  BSYNC B1 ;  /* 0x0000000000017941 */ /* 0x000fea0003800000 */
.L_x_537:
        /* <DEDUP_REMOVED lines=13> */
.L_x_540:
[----:B------:R-:W-:Y:S05]  /*1e720*/  BSYNC B1 ;  /* 0x0000000000017941 */ /* 0x000fea0003800000 */
.L_x_539:
[----:B--234-:R-:W2:Y:S01]  /*1e730*/  LDL.LU R3, [R1+0x448] ;  /* 0x0004480001037983 */ /* 0x01cea20000300800 */
[----:B-----5:R-:W-:Y:S01]  /*1e740*/  LOP3.LUT R6, R6, 0xff, RZ, 0xc0, !PT ;  /* 0x000000ff06067812 */ /* 0x020fe200078ec0ff */
[----:B------:R-:W-:Y:S01]  /*1e750*/  BSSY B1, `(.L_x_541) ;  /* 0x000000b000017945 */ /* 0x000fe20003800000 */
[----:B------:R-:W-:Y:S02]  /*1e760*/  ISETP.LT.OR P2, PT, R0, 0xf9, !P1 ;  /* 0x000000f90000780c */ /* 0x000fe40004f41670 */
[----:B------:R-:W-:Y:S02]  /*1e770*/  F2FP.F16.E5M2.UNPACK_B R6, R6 ;  /* 0x00000006ff06723e */ /* 0x000fe400020004ff */
[----:B------:R-:W-:-:S03]  /*1e780*/  PRMT R2, RZ, 0x7610, R2 ;  /* 0x00007610ff027816 */ /* 0x000fc60000000002 */
[----:B------:R-:W-:-:S05]  /*1e790*/  HADD2.F32 R6, -RZ, R6.H0_H0 ;  /* 0x20000006ff067230 */ /* 0x000fca0000004100 */
[----:B------:R-:W-:-:S04]  /*1e7a0*/  FMUL R6, R6, UR22 ;  /* 0x0000001606067c20 */ /* 0x000fc80008400000 */
[----:B--2---:R-:W-:-:S05]  /*1e7b0*/  FFMA R6, R3, UR15, R6 ;  /* 0x0000000f03067c23 */ /* 0x004fca0008000006 */
[----:B------:R-:W-:-:S05]  /*1e7c0*/  F2FP.SATFINITE.E5M2.F32.PACK_AB_MERGE_C R3, RZ, R6, RZ ;  /* 0x00000006ff03723e */ /* 0x000fca00048060ff */
[----:B------:R2:W-:Y:S01]  /*1e7d0*/  @!P0 STG.E.U8 desc[UR20][R30.64+0xf9], R3 ;  /* 0x0000f9031e008986 */ /* 0x0005e2000c101114 */
[----:B------:R-:W-:Y:S05]  /*1e7e0*/  @P2 BRA `(.L_x_542) ;  /* 0x0000000000042947 */ /* 0x000fea0003800000 */
[----:B------:R3:W5:Y:S02]  /*1e7f0*/  LDG.E.U8 R2, desc[UR20][R4.64+0xf8] ;  /* 0x0000f81404027981 */ /* 0x000764000c1e1100 */
.L_x_542:
[----:B------:R-:W-:Y:S05]  /*1e800*/  BSYNC B1 ;  /* 0x0000000000017941 */ /* 0x000fea0003800000 */
.L_x_541:
[----:B--2---:R-:W2:Y:S01]  /*1e810*/  LDL.LU R3, [R1+0x44c] ;  /* 0x00044c0001037983 */ /* 0x004ea20000300800 */
        /* <DEDUP_REMOVED lines=12> */
.L_x_544:
[----:B------:R-:W-:Y:S05]  /*1e8e0*/  BSYNC B1 ;  /* 0x0000000000017941 */ /* 0x000fea0003800000 */
.L_x_543:
[----:B------:R-:W-:Y:S05]  /*1e8f0*/  @P1 BRA `(.L_x_545) ;  /* 0x0000004800881947 */ /* 0x000fea0003800000 */
[----:B------:R-:W2:Y:S01]  /*1e900*/  LDL.LU R2, [R1+0x450] ;  /* 0x0004500001027983 */ /* 0x000ea20000300800 */
[----:B-----5:R-:W-:-:S04]  /*1e910*/  LOP3.LUT R0, R0, 0xff, RZ, 0xc0, !PT ;  /* 0x000000ff00007812 */ /* 0x020fc800078ec0ff */
[----:B------:R-:W-:-:S05]  /*1e920*/  F2FP.F16.E5M2.UNPACK_B R0, R0 ;  /* 0x00000000ff00723e */ /* 0x000fca00020004ff */
[----:B------:R-:W-:-:S05]  /*1e930*/  HADD2.F32 R0, -RZ, R0.H0_H0 ;  /* 0x20000000ff007230 */ /* 0x000fca0000004100 */
[----:B------:R-:W-:-:S04]  /*1e940*/  FMUL R0, R0, UR22 ;  /* 0x0000001600007c20 */ /* 0x000fc80008400000 */
[----:B--2---:R-:W-:-:S05]  /*1e950*/  FFMA R0, R2, UR15, R0 ;  /* 0x0000000f02007c23 */ /* 0x004fca0008000000 */
[----:B------:R-:W-:-:S05]  /*1e960*/  F2FP.SATFINITE.E5M2.F32.PACK_AB_MERGE_C R3, RZ, R0, RZ ;  /* 0x00000000ff03723e */ /* 0x000fca00048060ff */
[----:B------:R2:W-:Y:S01]  /*1e970*/  STG.E.U8 desc[UR20][R28.64+0xf9], R3 ;  /* 0x0000f9031c007986 */ /* 0x0005e2000c101114 */
[----:B------:R-:W-:Y:S05]  /*1e980*/  BRA `(.L_x_545) ;  /* 0x0000004800647947 */ /* 0x000fea0003800000 */
.L_x_32:
[----:B------:R-:W-:Y:S01]  /*1e990*/  ISETP.GE.AND P3, PT, R34, 0x1, PT ;  /* 0x000000012200780c */ /* 0x000fe20003f66270 */
[----:B------:R-:W-:Y:S01]  /*1e9a0*/  FMUL R3, R3, UR15 ;  /* 0x0000000f03037c20 */ /* 0x000fe20008400000 */
[----:B------:R-:W3:Y:S02]  /*1e9b0*/  LDL.LU R2, [R1+0x200] ;  /* 0x0002000001027983 */ /* 0x000ee40000300800 */
[----:B------:R-:W-:Y:S02]  /*1e9c0*/  ISETP.LT.OR P0, PT, R0, 0x1, !P3 ;  /* 0x000000010000780c */ /* 0x000fe40005f01670 */
[----:B------:R-:W-:Y:S01]  /*1e9d0*/  F2FP.SATFINITE.E5M2.F32.PACK_AB_MERGE_C R3, RZ, R3, RZ ;  /* 0x00000003ff03723e */ /* 0x000fe200048060ff */
[----:B------:R-:W-:Y:S01]  /*1e9e0*/  FMUL R4, R4, UR15 ;  /* 0x0000000f04047c20 */ /* 0x000fe20008400000 */
[----:B------:R-:W-:Y:S01]  /*1e9f0*/  ISETP.GE.AND P2, PT, R34, 0x9, PT ;  /* 0x000000092200780c */ /* 0x000fe20003f46270 */
[----:B------:R-:W-:Y:S01]  /*1ea00*/  FMUL R5, R5, UR15 ;  /* 0x0000000f05057c20 */ /* 0x000fe20008400000 */
[----:B------:R-:W-:Y:S01]  /*1ea10*/  ISETP.LT.OR P1, PT, R0, 0x9, !P3 ;  /* 0x000000090000780c */ /* 0x000fe20005f21670 */
[----:B------:R-:W-:Y:S01]  /*1ea20*/  FMUL R6, R6, UR15 ;  /* 0x0000000f06067c20 */ /* 0x000fe20008400000 */
[----:B------:R-:W-:Y:S01]  /*1ea30*/  FMUL R7, R7, UR15 ;  /* 0x0000000f07077c20 */ /* 0x000fe20008400000 */
[----:B------:R-:W-:Y:S01]  /*1ea40*/  FMUL R8, R8, UR15 ;  /* 0x0000000f08087c20 */ /* 0x000fe20008400000 */
[----:B------:R-:W-:Y:S01]  /*1ea50*/  FMUL R9, R9, UR15 ;  /* 0x0000000f09097c20 */ /* 0x000fe20008400000 */
[----:B------:R-:W-:Y:S01]  /*1ea60*/  FMUL R10, R10, UR15 ;  /* 0x0000000f0a0a7c20 */ /* 0x000fe20008400000 */
[----:B------:R-:W-:Y:S01]  /*1ea70*/  FMUL R11, R11, UR15 ;  /* 0x0000000f0b0b7c20 */ /* 0x000fe20008400000 */
[----:B------:R0:W-:Y:S01]  /*1ea80*/  @!P0 STG.E.U8 desc[UR20][R24.64], R3 ;  /* 0x0000000318008986 */ /* 0x0001e2000c101114 */
[----:B------:R-:W-:-:S02]  /*1ea90*/  ISETP.LT.OR P0, PT, R0, 0x2, !P3 ;  /* 0x000000020000780c */ /* 0x000fc40005f01670 */
[----:B------:R-:W-:Y:S01]  /*1eaa0*/  F2FP.SATFINITE.E5M2.F32.PACK_AB_MERGE_C R4, RZ, R4, RZ ;  /* 0x00000004ff04723e */ /* 0x000fe200048060ff */
[----:B------:R-:W-:Y:S01]  /*1eab0*/  FMUL R12, R12, UR15 ;  /* 0x0000000f0c0c7c20 */ /* 0x000fe20008400000 */
[----:B------:R-:W-:Y:S01]  /*1eac0*/  F2FP.SATFINITE.E5M2.F32.PACK_AB_MERGE_C R5, RZ, R5, RZ ;  /* 0x00000005ff05723e */ /* 0x000fe200048060ff */
[----:B------:R-:W-:Y:S01]  /*1ead0*/  FMUL R13, R13, UR15 ;  /* 0x0000000f0d0d7c20 */ /* 0x000fe20008400000 */
[----:B------:R-:W-:Y:S01]  /*1eae0*/  FMUL R14, R14, UR15 ;  /* 0x0000000f0e0e7c20 */ /* 0x000fe20008400000 */
[----:B------:R-:W-:Y:S01]  /*1eaf0*/  FMUL R15, R15, UR15 ;  /* 0x0000000f0f0f7c20 */ /* 0x000fe20008400000 */
[----:B------:R-:W-:Y:S01]  /*1eb00*/  FMUL R16, R16, UR15 ;  /* 0x0000000f10107c20 */ /* 0x000fe20008400000 */
[----:B------:R-:W-:Y:S01]  /*1eb10*/  FMUL R17, R17, UR15 ;  /* 0x0000000f11117c20 */ /* 0x000fe20008400000 */
[----:B------:R-:W-:Y:S01]  /*1eb20*/  FMUL R18, R18, UR15 ;  /* 0x0000000f12127c20 */ /* 0x000fe20008400000 */
[----:B------:R-:W-:Y:S01]  /*1eb30*/  FMUL R19, R19, UR15 ;  /* 0x0000000f13137c20 */ /* 0x000fe20008400000 */
[----:B------:R-:W-:Y:S01]  /*1eb40*/  FMUL R20, R20, UR15 ;  /* 0x0000000f14147c20 */ /* 0x000fe20008400000 */
[----:B------:R-:W-:Y:S01]  /*1eb50*/  @!P0 STG.E.U8 desc[UR20][R24.64+0x1], R4 ;  /* 0x0000010418008986 */ /* 0x000fe2000c101114 */
[----:B------:R-:W-:-:S02]  /*1eb60*/  ISETP.LT.OR P0, PT, R0, 0x1, !P2 ;  /* 0x000000010000780c */ /* 0x000fc40005701670 */
[----:B------:R-:W-:Y:S01]  /*1eb70*/  F2FP.SATFINITE.E5M2.F32.PACK_AB_MERGE_C R6, RZ, R6, RZ ;  /* 0x00000006ff06723e */ /* 0x000fe200048060ff */
[----:B------:R-:W-:Y:S01]  /*1eb80*/  FMUL R21, R21, UR15 ;  /* 0x0000000f15157c20 */ /* 0x000fe20008400000 */
[----:B------:R-:W4:Y:S09]  /*1eb90*/  LDL.LU R41, [R1+0x204] ;  /* 0x0002040001297983 */ /* 0x000f320000300800 */
[----:B------:R1:W-:Y:S01]  /*1eba0*/  @!P0 STG.E.U8 desc[UR20][R26.64], R5 ;  /* 0x000000051a008986 */ /* 0x0003e2000c101114 */
[----:B------:R-:W-:-:S02]  /*1ebb0*/  ISETP.LT.OR P0, PT, R0, 0x2, !P2 ;  /* 0x000000020000780c */ /* 0x000fc40005701670 */
[----:B------:R-:W-:Y:S01]  /*1ebc0*/  F2FP.SATFINITE.E5M2.F32.PACK_AB_MERGE_C R7, RZ, R7, RZ ;  /* 0x00000007ff07723e */ /* 0x000fe200048060ff */
[----:B------:R-:W5:Y:S01]  /*1ebd0*/  LDL.LU R39, [R1+0x208] ;  /* 0x0002080001277983 */ /* 0x000f620000300800 */
[----:B------:R-:W-:Y:S02]  /*1ebe0*/  F2FP.SATFINITE.E5M2.F32.PACK_AB_MERGE_C R8, RZ, R8, RZ ;  /* 0x00000008ff08723e */ /* 0x000fe400048060ff */
[----:B------:R-:W-:Y:S01]  /*1ebf0*/  F2FP.SATFINITE.E5M2.F32.PACK_AB_MERGE_C R9, RZ, R9, RZ ;  /* 0x00000009ff09723e */ /* 0x000fe200048060ff */
[----:B------:R-:W-:Y:S01]  /*1ec00*/  FMUL R22, R22, UR15 ;  /* 0x0000000f16167c20 */ /* 0x000fe20008400000 */
[C---:B------:R-:W-:Y:S01]  /*1ec10*/  ISETP.LT.OR P5, PT, R0.reuse, 0xa, !P2 ;  /* 0x0000000a0000780c */ /* 0x040fe200057a1670 */
[----:B------:R-:W2:Y:S04]  /*1ec20*/  LDL.LU R35, [R1+0x20c] ;  /* 0x00020c0001237983 */ /* 0x000ea80000300800 */
[----:B------:R-:W-:Y:S01]  /*1ec30*/  @!P0 STG.E.U8 desc[UR20][R26.64+0x1], R6 ;  /* 0x000001061a008986 */ /* 0x000fe2000c101114 */
[----:B------:R-:W-:-:S03]  /*1ec40*/  ISETP.LT.OR P0, PT, R0, 0xa, !P3 ;  /* 0x0000000a0000780c */ /* 0x000fc60005f01670 */
[----:B------:R-:W-:Y:S01]  /*1ec50*/  @!P1 STG.E.U8 desc[UR20][R24.64+0x8], R7 ;  /* 0x0000080718009986 */ /* 0x000fe2000c101114 */
[----:B------:R-:W-:Y:S02]  /*1ec60*/  ISETP.LT.OR P1, PT, R0, 0x9, !P2 ;  /* 0x000000090000780c */ /* 0x000fe40005721670 */
[----:B------:R-:W-:Y:S01]  /*1ec70*/  F2FP.SATFINITE.E5M2.F32.PACK_AB_MERGE_C R10, RZ, R10, RZ ;  /* 0x0000000aff0a723e */ /* 0x000fe200048060ff */
[----:B------:R-:W-:Y:S01]  /*1ec80*/  FMUL R152, R152, UR15 ;  /* 0x0000000f98987c20 */ /* 0x000fe20008400000 */
[----:B------:R-:W-:Y:S01]  /*1ec90*/  F2FP.SATFINITE.E5M2.F32.PACK_AB_MERGE_C R11, RZ, R11, RZ ;  /* 0x0000000bff0b723e */ /* 0x000fe200048060ff */
[----:B------:R-:W5:Y:S04]  /*1eca0*/  LDL.LU R33, [R1+0x210] ;  /* 0x0002100001217983 */ /* 0x000f680000300800 */
[----:B------:R-:W-:Y:S01]  /*1ecb0*/  @!P0 STG.E.U8 desc[UR20][R24.64+0x9], R8 ;  /* 0x0000090818008986 */ /* 0x000fe2000c101114 */
[----:B------:R-:W-:-:S03]  /*1ecc0*/  ISETP.LT.OR P0, PT, R0, 0x11, !P3 ;  /* 0x000000110000780c */ /* 0x000fc60005f01670 */
[----:B------:R-:W-:Y:S01]  /*1ecd0*/  @!P1 STG.E.U8 desc[UR20][R26.64+0x8], R9 ;  /* 0x000008091a009986 */ /* 0x000fe2000c101114 */
[C---:B------:R-:W-:Y:S02]  /*1ece0*/  ISETP.LT.OR P1, PT, R0.reuse, 0x12, !P3 ;  /* 0x000000120000780c */ /* 0x040fe40005f21670 */
[----:B------:R-:W-:Y:S01]  /*1ecf0*/  F2FP.SATFINITE.E5M2.F32.PACK_AB_MERGE_C R12, RZ, R12, RZ ;  /* 0x0000000cff0c723e */ /* 0x000fe200048060ff */
[----:B------:R-:W-:Y:S01]  /*1ed00*/  @!P5 STG.E.U8 desc[UR20][R26.64+0x9], R10 ;  /* 0x0000090a1a00d986 */ /* 0x000fe2000c101114 */
[C---:B------:R-:W-:Y:S02]  /*1ed10*/  ISETP.LT.OR P5, PT, R0.reuse, 0x11, !P2 ;  /* 0x000000110000780c */ /* 0x040fe400057a1670 */
[----:B------:R-:W-:Y:S01]  /*1ed20*/  F2FP.SATFINITE.E5M2.F32.PACK_AB_MERGE_C R13, RZ, R13, RZ ;  /* 0x0000000dff0d723e */ /* 0x000fe200048060ff */
[----:B------:R-:W5:Y:S01]  /*1ed30*/  LDL.LU R32, [R1+0x214] ;  /* 0x0002140001207983 */ /* 0x000f620000300800 */
[----:B------:R-:W-:Y:S01]  /*1ed40*/  F2FP.SATFINITE.E5M2.F32.PACK_AB_MERGE_C R14, RZ, R14, RZ ;  /* 0x0000000eff0e723e */ /* 0x000fe200048060ff */
[----:B------:R-:W-:Y:S01]  /*1ed50*/  FMUL R23, R23, UR15 ;  /* 0x0000000f17177c20 */ /* 0x000fe20008400000 */
[----:B------:R-:W-:Y:S01]  /*1ed60*/  F2FP.SATFINITE.E5M2.F32.PACK_AB_MERGE_C R15, RZ, R15, RZ ;  /* 0x0000000fff0f723e */ /* 0x000fe200048060ff */
[----:B------:R-:W-:Y:S01]  /*1ed70*/  @!P0 STG.E.U8 desc[UR20][R24.64+0x10], R11 ;  /* 0x0000100b18008986 */ /* 0x000fe2000c101114 */
[C---:B------:R-:W-:Y:S01]  /*1ed80*/  ISETP.LT.OR P0, PT, R0.reuse, 0x12, !P2 ;  /* 0x000000120000780c */ /* 0x040fe20005701670 */
[----:B------:R-:W-:Y:S01]  /*1ed90*/  FMUL R153, R153, UR15 ;  /* 0x0000000f99997c20 */ /* 0x000fe20008400000 */
[----:B------:R-:W-:Y:S01]  /*1eda0*/  F2FP.SATFINITE.E5M2.F32.PACK_AB_MERGE_C R16, RZ, R16, RZ ;  /* 0x00000010ff10723e */ /* 0x000fe200048060ff */
[----:B------:R-:W-:Y:S01]  /*1edb0*/  @!P1 STG.E.U8 desc[UR20][R24.64+0x11], R12 ;  /* 0x0000110c18009986 */ /* 0x000fe2000c101114 */
[----:B------:R-:W-:Y:S01]  /*1edc0*/  ISETP.LT.OR P1, PT, R0, 0x19, !P3 ;  /* 0x000000190000780c */ /* 0x000fe20005f21670 */
[----:B------:R-:W-:Y:S01]  /*1edd0*/  FMUL R154, R154, UR15 ;  /* 0x0000000f9a9a7c20 */ /* 0x000fe20008400000 */
[----:B------:R-:W-:Y:S01]  /*1ede0*/  F2FP.SATFINITE.E5M2.F32.PACK_AB_MERGE_C R17, RZ, R17, RZ ;  /* 0x00000011ff11723e */ /* 0x000fe200048060ff */
[----:B------:R-:W-:Y:S01]  /*1edf0*/  @!P5 STG.E.U8 desc[UR20][R26.64+0x10], R13 ;  /* 0x0000100d1a00d986 */ /* 0x000fe2000c101114 */
[----:B------:R-:W-:Y:S01]  /*1ee00*/  ISETP.LT.OR P5, PT, R0, 0x1a, !P3 ;  /* 0x0000001a0000780c */ /* 0x000fe20005fa1670 */
[----:B------:R-:W-:Y:S01]  /*1ee10*/  FMUL R156, R156, UR15 ;  /* 0x0000000f9c9c7c20 */ /* 0x000fe20008400000 */
        /* <DEDUP_REMOVED lines=20> */
[C---:B------:R-:W-:Y:S01]  /*1ef60*/  ISETP.LT.OR P6, PT, R0.reuse, 0x2a, !P2 ;  /* 0x0000002a0000780c */ /* 0x040fe200057c1670 */
        /* <DEDUP_REMOVED lines=36> */
[----:B------:R-:W-:Y:S01]  /*1f1b0*/  @!P6 STG.E.U8 desc[UR20][R26.64+0x29], R154 ;  /* 0x0000299a1a00e986 */ /* 0x000fe2000c101114 */
[C---:B------:R-:W-:Y:S01]  /*1f1c0*/  ISETP.LT.OR P6, PT, R0.reuse, 0x32, !P2 ;  /* 0x000000320000780c */ /* 0x040fe200057c1670 */
        /* <DEDUP_REMOVED lines=21> */
[----:B0-----:R-:W-:Y:S01]  /*1f320*/  F2FP.SATFINITE.E5M2.F32.PACK_AB_MERGE_C R3, RZ, R168, RZ ;  /* 0x000000a8ff03723e */ /* 0x001fe200048060ff */
        /* <DEDUP_REMOVED lines=11> */
[----:B-1----:R-:W-:Y:S01]  /*1f3e0*/  F2FP.SATFINITE.E5M2.F32.PACK_AB_MERGE_C R5, RZ, R170, RZ ;  /* 0x000000aaff05723e */ /* 0x002fe200048060ff */
        /* <DEDUP_REMOVED lines=20> */
[----:B------:R0:W-:Y:S01]  /*1f530*/  @!P1 STG.E.U8 desc[UR20][R24.64+0x49], R3 ;  /* 0x0000490318009986 */ /* 0x0001e2000c101114 */
[----:B------:R-:W-:Y:S01]  /*1f540*/  ISETP.LT.OR P1, PT, R0, 0x52, !P3 ;  /* 0x000000520000780c */ /* 0x000fe20005f21670 */
[----:B------:R-:W-:Y:S01]  /*1f550*/  FMUL R186, R186, UR15 ;  /* 0x0000000fbaba7c20 */ /* 0x000fe20008400000 */
[----:B------:R-:W-:Y:S01]  /*1f560*/  F2FP.SATFINITE.E5M2.F32.PACK_AB_MERGE_C R181, RZ, R181, RZ ;  /* 0x000000b5ffb5723e */ /* 0x000fe200048060ff */
[----:B------:R-:W-:Y:S01]  /*1f570*/  @!P5 STG.E.U8 desc[UR20][R26.64+0x48], R169 ;  /* 0x000048a91a00d986 */ /* 0x000fe2000c101114 */
[----:B------:R-:W-:Y:S01]  /*1f580*/  ISETP.LT.OR P5, PT, R0, 0x51, !P2 ;  /* 0x000000510000780c */ /* 0x000fe200057a1670 */
[----:B------:R-:W-:Y:S01]  /*1f590*/  FMUL R188, R188, UR15 ;  /* 0x0000000fbcbc7c20 */ /* 0x000fe20008400000 */
[----:B------:R-:W-:Y:S01]  /*1f5a0*/  F2FP.SATFINITE.E5M2.F32.PACK_AB_MERGE_C R183, RZ, R183, RZ ;  /* 0x000000b7ffb7723e */ /* 0x000fe200048060ff */
[----:B------:R1:W-:Y:S01]  /*1f5b0*/  @!P6 STG.E.U8 desc[UR20][R26.64+0x49], R5 ;  /* 0x000049051a00e986 */ /* 0x0003e2000c101114 */
[C---:B------:R-:W-:Y:S01]  /*1f5c0*/  ISETP.LT.OR P6, PT, R0.reuse, 0x52, !P2 ;  /* 0x000000520000780c */ /* 0x040fe200057c1670 */
[----:B------:R-:W-:Y:S01]  /*1f5d0*/  FMUL R187, R187, UR15 ;  /* 0x0000000fbbbb7c20 */ /* 0x000fe20008400000 */
[----:B------:R-:W-:Y:S01]  /*1f5e0*/  F2FP.SATFINITE.E5M2.F32.PACK_AB_MERGE_C R185, RZ, R185, RZ ;  /* 0x000000b9ffb9723e */ /* 0x000fe200048060ff */
[----:B------:R-:W-:Y:S01]  /*1f5f0*/  @!P0 STG.E.U8 desc[UR20][R24.64+0x50], R171 ;  /* 0x000050ab18008986 */ /* 0x000fe2000c101114 */
[----:B0-----:R-:W-:Y:S01]  /*1f600*/  F2FP.SATFINITE.E5M2.F32.PACK_AB_MERGE_C R3, RZ, R172, RZ ;  /* 0x000000acff03723e */ /* 0x001fe200048060ff */
[----:B------:R-:W-:Y:S01]  /*1f610*/  FMUL R189, R189, UR15 ;  /* 0x0000000fbdbd7c20 */ /* 0x000fe20008400000 */
[----:B------:R-:W-:Y:S01]  /*1f620*/  ISETP.LT.OR P0, PT, R0, 0x59, !P3 ;  /* 0x000000590000780c */ /* 0x000fe20005f01670 */
[----:B------:R-:W-:Y:S01]  /*1f630*/  FMUL R190, R190, UR15 ;  /* 0x0000000fbebe7c20 */ /* 0x000fe20008400000 */
[----:B------:R-:W-:Y:S01]  /*1f640*/  FMUL R192, R192, UR15 ;  /* 0x0000000fc0c07c20 */ /* 0x000fe20008400000 */
[----:B------:R0:W-:Y:S01]  /*1f650*/  @!P1 STG.E.U8 desc[UR20][R24.64+0x51], R3 ;  /* 0x0000510318009986 */ /* 0x0001e2000c101114 */
[C---:B------:R-:W-:Y:S01]  /*1f660*/  ISETP.LT.OR P1, PT, R0.reuse, 0x5a, !P3 ;  /* 0x0000005a0000780c */ /* 0x040fe20005f21670 */
[----:B------:R-:W-:Y:S01]  /*1f670*/  FMUL R191, R191, UR15 ;  /* 0x0000000fbfbf7c20 */ /* 0x000fe20008400000 */
[----:B-1----:R-:W-:Y:S01]  /*1f680*/  F2FP.SATFINITE.E5M2.F32.PACK_AB_MERGE_C R5, RZ, R174, RZ ;  /* 0x000000aeff05723e */ /* 0x002fe200048060ff */
        /* <DEDUP_REMOVED lines=9> */
[----:B0-----:R-:W-:Y:S01]  /*1f720*/  F2FP.SATFINITE.E5M2.F32.PACK_AB_MERGE_C R3, RZ, R176, RZ ;  /* 0x000000b0ff03723e */ /* 0x001fe200048060ff */
[----:B------:R-:W-:Y:S01]  /*1f730*/  FMUL R196, R196, UR15 ;  /* 0x0000000fc4c47c20 */ /* 0x000fe20008400000 */
[C---:B------:R-:W-:Y:S01]  /*1f740*/  ISETP.LT.OR P0, PT, R0.reuse, 0x61, !P3 ;  /* 0x000000610000780c */ /* 0x040fe20005f01670 */
[----:B------:R-:W-:Y:S01]  /*1f750*/  FMUL R195, R195, UR15 ;  /* 0x0000000fc3c37c20 */ /* 0x000fe20008400000 */
[----:B------:R-:W-:Y:S01]  /*1f760*/  F2FP.SATFINITE.E5M2.F32.PACK_AB_MERGE_C R191, RZ, R191, RZ ;  /* 0x000000bfffbf723e */ /* 0x000fe200048060ff */
[----:B------:R0:W-:Y:S01]  /*1f770*/  @!P1 STG.E.U8 desc[UR20][R24.64+0x59], R3 ;  /* 0x0000590318009986 */ /* 0x0001e2000c101114 */
[C---:B------:R-:W-:Y:S01]  /*1f780*/  ISETP.LT.OR P1, PT, R0.reuse, 0x62, !P3 ;  /* 0x000000620000780c */ /* 0x040fe20005f21670 */
[----:B------:R-:W-:Y:S01]  /*1f790*/  FMUL R197, R197, UR15 ;  /* 0x0000000fc5c57c20 */ /* 0x000fe20008400000 */
[----:B-1----:R-:W-:Y:S01]  /*1f7a0*/  F2FP.SATFINITE.E5M2.F32.PACK_AB_MERGE_C R5, RZ, R178, RZ ;  /* 0x000000b2ff05723e */ /* 0x002fe200048060ff */
[----:B------:R-:W-:Y:S01]  /*1f7b0*/  @!P5 STG.E.U8 desc[UR20][R26.64+0x58], R177 ;  /* 0x000058b11a00d986 */ /* 0x000fe2000c101114 */
[----:B------:R-:W-:Y:S01]  /*1f7c0*/  ISETP.LT.OR P5, PT, R0, 0x61, !P2 ;  /* 0x000000610000780c */ /* 0x000fe200057a1670 */
        /* <DEDUP_REMOVED lines=13> */
[----:B------:R-:W-:Y:S01]  /*1f8a0*/  ISETP.LT.OR P1, PT, R0, 0x6a, !P3 ;  /* 0x0000006a0000780c */ /* 0x000fe20005f21670 */
[----:B------:R-:W-:Y:S01]  /*1f8b0*/  FMUL R202, R202, UR15 ;  /* 0x0000000fcaca7c20 */ /* 0x000fe20008400000 */
[----:B-1----:R-:W-:Y:S01]  /*1f8c0*/  F2FP.SATFINITE.E5M2.F32.PACK_AB_MERGE_C R5, RZ, R182, RZ ;  /* 0x000000b6ff05723e */ /* 0x002fe200048060ff */
        /* <DEDUP_REMOVED lines=111> */
[----:B---3--:R-:W-:Y:S01]  /*1ffc0*/  FMUL R2, R2, UR15 ;  /* 0x0000000f02027c20 */ /* 0x008fe20008400000 */
        /* <DEDUP_REMOVED lines=8> */
[----:B------:R-:W3:Y:S01]  /*20050*/  LDL.LU R38, [R1+0x218] ;  /* 0x0002180001267983 */ /* 0x000ee20000300800 */
[----:B------:R-:W-:-:S03]  /*20060*/  F2FP.SATFINITE.E5M2.F32.PACK_AB_MERGE_C R233, RZ, R233, RZ ;  /* 0x000000e9ffe9723e */ /* 0x000fc600048060ff */
[----:B------:R0:W-:Y:S01]  /*20070*/  @!P1 STG.E.U8 desc[UR20][R24.64+0x99], R3 ;  /* 0x0000990318009986 */ /* 0x0001e2000c101114 */
[C---:B------:R-:W-:Y:S02]  /*20080*/  ISETP.LT.OR P1, PT, R0.reuse, 0xa2, !P3 ;  /* 0x000000a20000780c */ /* 0x040fe40005f21670 */
[----:B-1----:R-:W-:Y:S01]  /*20090*/  F2FP.SATFINITE.E5M2.F32.PACK_AB_MERGE_C R5, RZ, R210, RZ ;  /* 0x000000d2ff05723e */ /* 0x002fe200048060ff */
[----:B------:R-:W-:Y:S01]  /*200a0*/  @!P5 STG.E.U8 desc[UR20][R26.64+0x98], R209 ;  /* 0x000098d11a00d986 */ /* 0x000fe2000c101114 */
[----:B------:R-:W-:-:S03]  /*200b0*/  ISETP.LT.OR P5, PT, R0, 0xa1, !P2 ;  /* 0x000000a10000780c */ /* 0x000fc600057a1670 */
[----:B------:R1:W-:Y:S01]  /*200c0*/  @!P6 STG.E.U8 desc[UR20][R26.64+0x99], R5 ;  /* 0x000099051a00e986 */ /* 0x0003e2000c101114 */
[C---:B------:R-:W-:Y:S02]  /*200d0*/  ISETP.LT.OR P6, PT, R0.reuse, 0xa2, !P2 ;  /* 0x000000a20000780c */ /* 0x040fe400057c1670 */
[----:B0-----:R-:W-:Y:S01]  /*200e0*/  F2FP.SATFINITE.E5M2.F32.PACK_AB_MERGE_C R3, RZ, R212, RZ ;  /* 0x000000d4ff03723e */ /* 0x001fe200048060ff */
[----:B------:R-:W-:Y:S01]  /*200f0*/  @!P0 STG.E.U8 desc[UR20][R24.64+0xa0], R211 ;  /* 0x0000a0d318008986 */ /* 0x000fe2000c101114 */
[----:B------:R-:W-:-:S03]  /*20100*/  ISETP.LT.OR P0, PT, R0, 0xa9, !P3 ;  /* 0x000000a90000780c */ /* 0x000fc60005f01670 */
        /* <DEDUP_REMOVED lines=48> */
[----:B------:R-:W3:Y:S04]  /*20410*/  LDL.LU R37, [R1+0x21c] ;  /* 0x00021c0001257983 */ /* 0x000ee80000300800 */
[----:B------:R-:W-:Y:S01]  /*20420*/  @!P1 STG.E.U8 desc[UR20][R24.64+0xc9], R3 ;  /* 0x0000c90318009986 */ /* 0x000fe2000c101114 */
[C---:B------:R-:W-:Y:S02]  /*20430*/  ISETP.LT.OR P1, PT, R0.reuse, 0xd2, !P3 ;  /* 0x000000d20000780c */ /* 0x040fe40005f21670 */
[----:B-1----:R-:W-:Y:S01]  /*20440*/  F2FP.SATFINITE.E5M2.F32.PACK_AB_MERGE_C R5, RZ, R234, RZ ;  /* 0x000000eaff05723e */ /* 0x002fe200048060ff */
[----:B------:R-:W3:Y:S01]  /*20450*/  LDL.LU R36, [R1+0x220] ;  /* 0x0002200001247983 */ /* 0x000ee20000300800 */
[----:B------:R-:W-:Y:S01]  /*20460*/  F2FP.SATFINITE.E5M2.F32.PACK_AB_MERGE_C R7, RZ, R236, RZ ;  /* 0x000000ecff07723e */ /* 0x000fe200048060ff */
[----:B--2---:R-:W-:Y:S01]  /*20470*/  FMUL R4, R35, UR15 ;  /* 0x0000000f23047c20 */ /* 0x004fe20008400000 */
[----:B------:R-:W-:Y:S01]  /*20480*/  F2FP.SATFINITE.E5M2.F32.PACK_AB_MERGE_C R9, RZ, R2, RZ ;  /* 0x00000002ff09723e */ /* 0x000fe200048060ff */
[----:B----4-:R-:W-:Y:S01]  /*20490*/  FMUL R2, R41, UR15 ;  /* 0x0000000f29027c20 */ /* 0x010fe20008400000 */
[----:B------:R-:W2:Y:S04]  /*204a0*/  LDL.LU R35, [R1+0x224] ;  /* 0x0002240001237983 */ /* 0x000ea80000300800 */
[----:B------:R-:W-:Y:S01]  /*204b0*/  @!P0 STG.E.U8 desc[UR20][R24.64+0xc8], R231 ;  /* 0x0000c8e718008986 */ /* 0x000fe2000c101114 */
[----:B------:R-:W-:-:S03]  /*204c0*/  ISETP.LT.OR P0, PT, R0, 0xd1, !P3 ;  /* 0x000000d10000780c */ /* 0x000fc60005f01670 */
[----:B------:R-:W-:Y:S01]  /*204d0*/  @!P5 STG.E.U8 desc[UR20][R26.64+0xc8], R233 ;  /* 0x0000c8e91a00d986 */ /* 0x000fe2000c101114 */
[----:B------:R-:W-:-:S03]  /*204e0*/  ISETP.LT.OR P5, PT, R0, 0xd1, !P2 ;  /* 0x000000d10000780c */ /* 0x000fc600057a1670 */
[----:B------:R5:W-:Y:S01]  /*204f0*/  @!P6 STG.E.U8 desc[UR20][R26.64+0xc9], R5 ;  /* 0x0000c9051a00e986 */ /* 0x000be2000c101114 */
[----:B------:R-:W-:-:S03]  /*20500*/  ISETP.LT.OR P6, PT, R0, 0xd2, !P2 ;  /* 0x000000d20000780c */ /* 0x000fc600057c1670 */
[----:B------:R0:W-:Y:S01]  /*20510*/  @!P1 STG.E.U8 desc[UR20][R24.64+0xd1], R7 ;  /* 0x0000d10718009986 */ /* 0x0001e2000c101114 */
[----:B-----5:R-:W-:-:S03]  /*20520*/  FMUL R5, R33, UR15 ;  /* 0x0000000f21057c20 */ /* 0x020fc60008400000 */
[----:B------:R-:W4:Y:S01]  /*20530*/  LDL.LU R33, [R1+0x228] ;  /* 0x0002280001217983 */ /* 0x000f220000300800 */
[----:B0-----:R-:W-:Y:S01]  /*20540*/  F2FP.SATFINITE.E5M2.F32.PACK_AB_MERGE_C R7, RZ, R2, RZ ;  /* 0x00000002ff07723e */ /* 0x001fe200048060ff */
[----:B------:R-:W-:Y:S02]  /*20550*/  FMUL R2, R32, UR15 ;  /* 0x0000000f20027c20 */ /* 0x000fe40008400000 */
[----:B------:R-:W5:Y:S04]  /*20560*/  LDL.LU R41, [R1+0x22c] ;  /* 0x00022c0001297983 */ /* 0x000f680000300800 */
[----:B------:R-:W5:Y:S01]  /*20570*/  LDL.LU R32, [R1+0x230] ;  /* 0x0002300001207983 */ /* 0x000f620000300800 */
[----:B------:R-:W-:Y:S01]  /*20580*/  F2FP.SATFINITE.E5M2.F32.PACK_AB_MERGE_C R235, RZ, R235, RZ ;  /* 0x000000ebffeb723e */ /* 0x000fe200048060ff */
[----:B------:R-:W-:Y:S01]  /*20590*/  FMUL R3, R39, UR15 ;  /* 0x0000000f27037c20 */ /* 0x000fe20008400000 */
[----:B------:R-:W-:Y:S01]  /*205a0*/  F2FP.SATFINITE.E5M2.F32.PACK_AB_MERGE_C R237, RZ, R237, RZ ;  /* 0x000000edffed723e */ /* 0x000fe200048060ff */
[----:B------:R-:W5:Y:S04]  /*205b0*/  LDL.LU R39, [R1+0x234] ;  /* 0x0002340001277983 */ /* 0x000f680000300800 */
[----:B------:R-:W-:Y:S01]  /*205c0*/  @!P0 STG.E.U8 desc[UR20][R24.64+0xd0], R235 ;  /* 0x0000d0eb18008986 */ /* 0x000fe2000c101114 */
[----:B------:R-:W-:-:S02]  /*205d0*/  ISETP.LT.OR P0, PT, R0, 0xd9, !P3 ;  /* 0x000000d90000780c */ /* 0x000fc40005f01670 */
[C---:B------:R-:W-:Y:S01]  /*205e0*/  ISETP.LT.OR P1, PT, R0.reuse, 0xda, !P3 ;  /* 0x000000da0000780c */ /* 0x040fe20005f21670 */
[----:B------:R-:W-:Y:S01]  /*205f0*/  @!P5 STG.E.U8 desc[UR20][R26.64+0xd0], R237 ;  /* 0x0000d0ed1a00d986 */ /* 0x000fe2000c101114 */
[----:B------:R-:W-:Y:S02]  /*20600*/  ISETP.LT.OR P5, PT, R0, 0xd9, !P2 ;  /* 0x000000d90000780c */ /* 0x000fe400057a1670 */
[----:B------:R-:W-:Y:S01]  /*20610*/  F2FP.SATFINITE.E5M2.F32.PACK_AB_MERGE_C R11, RZ, R3, RZ ;  /* 0x00000003ff0b723e */ /* 0x000fe200048060ff */
[----:B------:R0:W-:Y:S01]  /*20620*/  @!P6 STG.E.U8 desc[UR20][R26.64+0xd1], R9 ;  /* 0x0000d1091a00e986 */ /* 0x0001e2000c101114 */
[----:B------:R-:W-:-:S05]  /*20630*/  F2FP.SATFINITE.E5M2.F32.PACK_AB_MERGE_C R13, RZ, R4, RZ ;  /* 0x00000004ff0d723e */ /* 0x000fca00048060ff */
[----:B------:R1:W-:Y:S01]  /*20640*/  @!P0 STG.E.U8 desc[UR20][R24.64+0xd8], R7 ;  /* 0x0000d80718008986 */ /* 0x0003e2000c101114 */
[----:B0-----:R-:W-:-:S03]  /*20650*/  F2FP.SATFINITE.E5M2.F32.PACK_AB_MERGE_C R9, RZ, R5, RZ ;  /* 0x00000005ff09723e */ /* 0x001fc600048060ff */
[----:B------:R0:W-:Y:S01]  /*20660*/  @!P1 STG.E.U8 desc[UR20][R24.64+0xd9], R11 ;  /* 0x0000d90b18009986 */ /* 0x0001e2000c101114 */
[----:B-1----:R-:W-:-:S03]  /*20670*/  F2FP.SATFINITE.E5M2.F32.PACK_AB_MERGE_C R7, RZ, R2, RZ ;  /* 0x00000002ff07723e */ /* 0x002fc600048060ff */
[----:B------:R1:W-:Y:S01]  /*20680*/  @!P5 STG.E.U8 desc[UR20][R26.64+0xd8], R13 ;  /* 0x0000d80d1a00d986 */ /* 0x0003e2000c101114 */
[----:B---3--:R-:W-:-:S03]  /*20690*/  FMUL R3, R38, UR15 ;  /* 0x0000000f26037c20 */ /* 0x008fc60008400000 */
[----:B------:R-:W3:Y:S02]  /*206a0*/  LDL.LU R38, [R1+0x238] ;  /* 0x0002380001267983 */ /* 0x000ee40000300800 */
[----:B0-----:R-:W-:Y:S01]  /*206b0*/  F2FP.SATFINITE.E5M2.F32.PACK_AB_MERGE_C R11, RZ, R3, RZ ;  /* 0x00000003ff0b723e */ /* 0x001fe200048060ff */
[----:B------:R-:W-:Y:S02]  /*206c0*/  FMUL R4, R37, UR15 ;  /* 0x0000000f25047c20 */ /* 0x000fe40008400000 */
[----:B------:R-:W3:Y:S01]  /*206d0*/  LDL.LU R37, [R1+0x23c] ;  /* 0x00023c0001257983 */ /* 0x000ee20000300800 */
[----:B------:R-:W-:-:S03]  /*206e0*/  FMUL R5, R36, UR15 ;  /* 0x0000000f24057c20 */ /* 0x000fc60008400000 */
[----:B------:R-:W3:Y:S01]  /*206f0*/  LDL.LU R36, [R1+0x240] ;  /* 0x0002400001247983 */ /* 0x000ee20000300800 */
[----:B--2---:R-:W-:-:S03]  /*20700*/  FMUL R2, R35, UR15 ;  /* 0x0000000f23027c20 */ /* 0x004fc60008400000 */
[----:B------:R-:W2:Y:S01]  /*20710*/  LDL.LU R35, [R1+0x244] ;  /* 0x0002440001237983 */ /* 0x000ea20000300800 */
[----:B-1----:R-:W-:Y:S01]  /*20720*/  F2FP.SATFINITE.E5M2.F32.PACK_AB_MERGE_C R13, RZ, R4, RZ ;  /* 0x00000004ff0d723e */ /* 0x002fe200048060ff */
[----:B----4-:R-:W-:Y:S02]  /*20730*/  FMUL R3, R33, UR15 ;  /* 0x0000000f21037c20 */ /* 0x010fe40008400000 */
[----:B------:R-:W4:Y:S01]  /*20740*/  LDL.LU R33, [R1+0x248] ;  /* 0x0002480001217983 */ /* 0x000f220000300800 */
[----:B-----5:R-:W-:-:S03]  /*20750*/  FMUL R4, R32, UR15 ;  /* 0x0000000f20047c20 */ /* 0x020fc60008400000 */
[----:B------:R-:W5:Y:S01]  /*20760*/  LDL.LU R32, [R1+0x24c] ;  /* 0x00024c0001207983 */ /* 0x000f620000300800 */
[C---:B------:R-:W-:Y:S02]  /*20770*/  ISETP.LT.OR P6, PT, R0.reuse, 0xda, !P2 ;  /* 0x000000da0000780c */ /* 0x040fe400057c1670 */
[C---:B------:R-:W-:Y:S02]  /*20780*/  ISETP.LT.OR P5, PT, R0.reuse, 0xe1, !P3 ;  /* 0x000000e10000780c */ /* 0x040fe40005fa1670 */
[C---:B------:R-:W-:Y:S02]  /*20790*/  ISETP.LT.OR P1, PT, R0.reuse, 0xe2, !P2 ;  /* 0x000000e20000780c */ /* 0x040fe40005721670 */
[----:B------:R-:W-:-:S07]  /*207a0*/  ISETP.LT.OR P0, PT, R0, 0xe1, !P2 ;  /* 0x000000e10000780c */ /* 0x000fce0005701670 */
[----:B------:R0:W-:Y:S01]  /*207b0*/  @!P6 STG.E.U8 desc[UR20][R26.64+0xd9], R9 ;  /* 0x0000d9091a00e986 */ /* 0x0001e2000c101114 */
[----:B------:R-:W-:Y:S02]  /*207c0*/  ISETP.LT.OR P6, PT, R0, 0xe2, !P3 ;  /* 0x000000e20000780c */ /* 0x000fe40005fc1670 */
[----:B------:R-:W-:Y:S01]  /*207d0*/  F2FP.SATFINITE.E5M2.F32.PACK_AB_MERGE_C R5, RZ, R5, RZ ;  /* 0x00000005ff05723e */ /* 0x000fe200048060ff */
[----:B------:R-:W-:Y:S01]  /*207e0*/  @!P5 STG.E.U8 desc[UR20][R24.64+0xe0], R7 ;  /* 0x0000e0071800d986 */ /* 0x000fe2000c101114 */
[----:B0-----:R-:W-:Y:S01]  /*207f0*/  F2FP.SATFINITE.E5M2.F32.PACK_AB_MERGE_C R9, RZ, R2, RZ ;  /* 0x00000002ff09723e */ /* 0x001fe200048060ff */
[----:B------:R-:W-:-:S08]  /*20800*/  FMUL R2, R41, UR15 ;  /* 0x0000000f29027c20 */ /* 0x000fd00008400000 */
[----:B------:R-:W-:Y:S01]  /*20810*/  @!P6 STG.E.U8 desc[UR20][R24.64+0xe1], R11 ;  /* 0x0000e10b1800e986 */ /* 0x000fe2000c101114 */
[----:B------:R-:W-:-:S03]  /*20820*/  ISETP.LT.OR P6, PT, R0, 0xe9, !P3 ;  /* 0x000000e90000780c */ /* 0x000fc60005fc1670 */
[----:B------:R0:W-:Y:S04]  /*20830*/  @!P1 STG.E.U8 desc[UR20][R26.64+0xe1], R5 ;  /* 0x0000e1051a009986 */ /* 0x0001e8000c101114 */
[----:B------:R-:W5:Y:S01]  /*20840*/  LDL.LU R41, [R1+0x250] ;  /* 0x0002500001297983 */ /* 0x000f620000300800 */
[----:B------:R-:W-:-:S03]  /*20850*/  ISETP.LT.OR P5, PT, R0, 0xea, !P2 ;  /* 0x000000ea0000780c */ /* 0x000fc600057a1670 */
[----:B------:R1:W-:Y:S01]  /*20860*/  @!P0 STG.E.U8 desc[UR20][R26.64+0xe0], R13 ;  /* 0x0000e00d1a008986 */ /* 0x0003e2000c101114 */
[----:B0-----:R-:W-:Y:S01]  /*20870*/  F2FP.SATFINITE.E5M2.F32.PACK_AB_MERGE_C R5, RZ, R2, RZ ;  /* 0x00000002ff05723e */ /* 0x001fe200048060ff */
[----:B------:R-:W-:Y:S02]  /*20880*/  FMUL R2, R39, UR15 ;  /* 0x0000000f27027c20 */ /* 0x000fe40008400000 */
[----:B------:R-:W5:Y:S01]  /*20890*/  LDL.LU R39, [R1+0x254] ;  /* 0x0002540001277983 */ /* 0x000f620000300800 */
[----:B------:R-:W-:Y:S02]  /*208a0*/  ISETP.LT.OR P0, PT, R0, 0xea, !P3 ;  /* 0x000000ea0000780c */ /* 0x000fe40005f01670 */
[----:B------:R-:W-:Y:S02]  /*208b0*/  F2FP.SATFINITE.E5M2.F32.PACK_AB_MERGE_C R7, RZ, R3, RZ ;  /* 0x00000003ff07723e */ /* 0x000fe400048060ff */
[----:B------:R-:W-:Y:S02]  /*208c0*/  F2FP.SATFINITE.E5M2.F32.PACK_AB_MERGE_C R11, RZ, R4, RZ ;  /* 0x00000004ff0b723e */ /* 0x000fe400048060ff */
[----:B-1----:R-:W-:Y:S01]  /*208d0*/  F2FP.SATFINITE.E5M2.F32.PACK_AB_MERGE_C R13, RZ, R2, RZ ;  /* 0x00000002ff0d723e */ /* 0x002fe200048060ff */
[----:B------:R-:W-:Y:S06]  /*208e0*/  @!P6 STG.E.U8 desc[UR20][R24.64+0xe8], R9 ;  /* 0x0000e8091800e986 */ /* 0x000fec000c101114 */
[----:B------:R0:W-:Y:S04]  /*208f0*/  @!P0 STG.E.U8 desc[UR20][R24.64+0xe9], R7 ;  /* 0x0000e90718008986 */ /* 0x0001e8000c101114 */
[----:B------:R1:W-:Y:S01]  /*20900*/  @!P5 STG.E.U8 desc[UR20][R26.64+0xe9], R11 ;  /* 0x0000e90b1a00d986 */ /* 0x0003e2000c101114 */
[----:B---3--:R-:W-:-:S03]  /*20910*/  FMUL R3, R38, UR15 ;  /* 0x0000000f26037c20 */ /* 0x008fc60008400000 */
[----:B------:R-:W3:Y:S02]  /*20920*/  LDL.LU R38, [R1+0x258] ;  /* 0x0002580001267983 */ /* 0x000ee40000300800 */
[----:B0-----:R-:W-:Y:S01]  /*20930*/  F2FP.SATFINITE.E5M2.F32.PACK_AB_MERGE_C R7, RZ, R3, RZ ;  /* 0x00000003ff07723e */ /* 0x001fe200048060ff */
[----:B------:R-:W-:Y:S02]  /*20940*/  FMUL R4, R37, UR15 ;  /* 0x0000000f25047c20 */ /* 0x000fe40008400000 */
[----:B------:R-:W3:Y:S01]  /*20950*/  LDL.LU R37, [R1+0x25c] ;  /* 0x00025c0001257983 */ /* 0x000ee20000300800 */
[----:B------:R-:W-:-:S03]  /*20960*/  FMUL R2, R36, UR15 ;  /* 0x0000000f24027c20 */ /* 0x000fc60008400000 */
[----:B------:R-:W3:Y:S02]  /*20970*/  LDL.LU R36, [R1+0x260] ;  /* 0x0002600001247983 */ /* 0x000ee40000300800 */
[----:B------:R-:W-:Y:S01]  /*20980*/  F2FP.SATFINITE.E5M2.F32.PACK_AB_MERGE_C R9, RZ, R2, RZ ;  /* 0x00000002ff09723e */ /* 0x000fe200048060ff */
[----:B--2---:R-:W-:Y:S02]  /*20990*/  FMUL R2, R35, UR15 ;  /* 0x0000000f23027c20 */ /* 0x004fe40008400000 */
[----:B------:R-:W2:Y:S03]  /*209a0*/  LDL.LU R35, [R1+0x264] ;  /* 0x0002640001237983 */ /* 0x000ea60000300800 */
        /* <DEDUP_REMOVED lines=10> */
[----:B------:R-:W-:-:S03]  /*20a50*/  ISETP.LT.OR P1, PT, R0, 0xf1, !P2 ;  /* 0x000000f10000780c */ /* 0x000fc60005721670 */
[----:B------:R1:W-:Y:S01]  /*20a60*/  @!P6 STG.E.U8 desc[UR20][R24.64+0xf0], R13 ;  /* 0x0000f00d1800e986 */ /* 0x0003e2000c101114 */
[----:B------:R-:W-:-:S03]  /*20a70*/  ISETP.LT.OR P6, PT, R0, 0xf9, !P3 ;  /* 0x000000f90000780c */ /* 0x000fc60005fc1670 */
[----:B------:R1:W-:Y:S01]  /*20a80*/  @!P0 STG.E.U8 desc[UR20][R24.64+0xf1], R7 ;  /* 0x0000f10718008986 */ /* 0x0003e2000c101114 */
[----:B------:R-:W-:Y:S02]  /*20a90*/  ISETP.LT.OR P3, PT, R0, 0xfa, !P3 ;  /* 0x000000fa0000780c */ /* 0x000fe40005f61670 */
[----:B0-----:R-:W-:Y:S02]  /*20aa0*/  F2FP.SATFINITE.E5M2.F32.PACK_AB_MERGE_C R5, RZ, R4, RZ ;  /* 0x00000004ff05723e */ /* 0x001fe400048060ff */
[----:B-1----:R-:W-:Y:S02]  /*20ab0*/  F2FP.SATFINITE.E5M2.F32.PACK_AB_MERGE_C R13, RZ, R3, RZ ;  /* 0x00000003ff0d723e */ /* 0x002fe400048060ff */
[----:B------:R-:W-:Y:S01]  /*20ac0*/  F2FP.SATFINITE.E5M2.F32.PACK_AB_MERGE_C R7, RZ, R2, RZ ;  /* 0x00000002ff07723e */ /* 0x000fe200048060ff */
[----:B------:R-:W-:Y:S02]  /*20ad0*/  FMUL R2, R41, UR15 ;  /* 0x0000000f29027c20 */ /* 0x000fe40008400000 */
[----:B------:R-:W5:Y:S04]  /*20ae0*/  LDL.LU R41, [R1+0x270] ;  /* 0x0002700001297983 */ /* 0x000f680000300800 */
[----:B------:R0:W-:Y:S01]  /*20af0*/  @!P5 STG.E.U8 desc[UR20][R26.64+0xf1], R9 ;  /* 0x0000f1091a00d986 */ /* 0x0001e2000c101114 */
[----:B------:R-:W-:-:S03]  /*20b00*/  FMUL R3, R39, UR15 ;  /* 0x0000000f27037c20 */ /* 0x000fc60008400000 */
[----:B------:R-:W5:Y:S01]  /*20b10*/  LDL.LU R39, [R1+0x274] ;  /* 0x0002740001277983 */ /* 0x000f620000300800 */
[----:B------:R-:W-:-:S03]  /*20b20*/  ISETP.LT.OR P5, PT, R0, 0xf9, !P2 ;  /* 0x000000f90000780c */ /* 0x000fc600057a1670 */
[----:B------:R-:W-:Y:S01]  /*20b30*/  @!P1 STG.E.U8 desc[UR20][R26.64+0xf0], R5 ;  /* 0x0000f0051a009986 */ /* 0x000fe2000c101114 */
[----:B0-----:R-:W-:-:S03]  /*20b40*/  F2FP.SATFINITE.E5M2.F32.PACK_AB_MERGE_C R9, RZ, R2, RZ ;  /* 0x00000002ff09723e */ /* 0x001fc600048060ff */
[----:B------:R0:W-:Y:S04]  /*20b50*/  @!P6 STG.E.U8 desc[UR20][R24.64+0xf8], R11 ;  /* 0x0000f80b1800e986 */ /* 0x0001e8000c101114 */
[----:B------:R1:W-:Y:S01]  /*20b60*/  @!P3 STG.E.U8 desc[UR20][R24.64+0xf9], R13 ;  /* 0x0000f90d1800b986 */ /* 0x0003e2000c101114 */
[----:B0-----:R-:W-:-:S03]  /*20b70*/  F2FP.SATFINITE.E5M2.F32.PACK_AB_MERGE_C R11, RZ, R3, RZ ;  /* 0x00000003ff0b723e */ /* 0x001fc600048060ff */
[----:B------:R0:W-:Y:S01]  /*20b80*/  @!P5 STG.E.U8 desc[UR20][R26.64+0xf8], R7 ;  /* 0x0000f8071a00d986 */ /* 0x0001e2000c101114 */
[----:B---3--:R-:W-:-:S03]  /*20b90*/  FMUL R4, R38, UR15 ;  /* 0x0000000f26047c20 */ /* 0x008fc60008400000 */
[----:B------:R-:W3:Y:S02]  /*20ba0*/  LDL.LU R38, [R1+0x278] ;  /* 0x0002780001267983 */ /* 0x000ee40000300800 */
[----:B-1----:R-:W-:Y:S01]  /*20bb0*/  F2FP.SATFINITE.E5M2.F32.PACK_AB_MERGE_C R13, RZ, R4, RZ ;  /* 0x00000004ff0d723e */ /* 0x002fe200048060ff */
[----:B------:R-:W-:Y:S02]  /*20bc0*/  FMUL R5, R37, UR15 ;  /* 0x0000000f25057c20 */ /* 0x000fe40008400000 */
[----:B------:R-:W3:Y:S01]  /*20bd0*/  LDL.LU R37, [R1+0x27c] ;  /* 0x00027c0001257983 */ /* 0x000ee20000300800 */
[----:B------:R-:W-:-:S03]  /*20be0*/  FMUL R2, R36, UR15 ;  /* 0x0000000f24027c20 */ /* 0x000fc60008400000 */
[----:B------:R-:W3:Y:S01]  /*20bf0*/  LDL.LU R36, [R1+0x280] ;  /* 0x0002800001247983 */ /* 0x000ee20000300800 */
[----:B--2---:R-:W-:-:S03]  /*20c00*/  FMUL R3, R35, UR15 ;  /* 0x0000000f23037c20 */ /* 0x004fc60008400000 */
[----:B------:R-:W2:Y:S01]  /*20c10*/  LDL.LU R35, [R1+0x284] ;  /* 0x0002840001237983 */ /* 0x000ea20000300800 */
[----:B0-----:R-:W-:Y:S01]  /*20c20*/  F2FP.SATFINITE.E5M2.F32.PACK_AB_MERGE_C R7, RZ, R2, RZ ;  /* 0x00000002ff07723e */ /* 0x001fe200048060ff */
[----:B----4-:R-:W-:Y:S02]  /*20c30*/  FMUL R4, R33, UR15 ;  /* 0x0000000f21047c20 */ /* 0x010fe40008400000 */
[----:B------:R-:W4:Y:S01]  /*20c40*/  LDL.LU R33, [R1+0x288] ;  /* 0x0002880001217983 */ /* 0x000f220000300800 */
[----:B-----5:R-:W-:-:S03]  /*20c50*/  FMUL R2, R32, UR15 ;  /* 0x0000000f20027c20 */ /* 0x020fc60008400000 */
[----:B------:R-:W5:Y:S01]  /*20c60*/  LDL.LU R32, [R1+0x28c] ;  /* 0x00028c0001207983 */ /* 0x000f620000300800 */
[----:B------:R-:W-:Y:S02]  /*20c70*/  ISETP.GE.AND P1, PT, R34, 0x81, PT ;  /* 0x000000812200780c */ /* 0x000fe40003f26270 */
[C---:B------:R-:W-:Y:S02]  /*20c80*/  ISETP.LT.OR P2, PT, R0.reuse, 0xfa, !P2 ;  /* 0x000000fa0000780c */ /* 0x040fe40005741670 */
[C---:B------:R-:W-:Y:S02]  /*20c90*/  ISETP.LT.OR P6, PT, R0.reuse, 0x1, !P1 ;  /* 0x000000010000780c */ /* 0x040fe40004fc1670 */
[----:B------:R-:W-:Y:S02]  /*20ca0*/  ISETP.LT.OR P3, PT, R0, 0x2, !P1 ;  /* 0x000000020000780c */ /* 0x000fe40004f61670 */
[----:B------:R-:W-:-:S07]  /*20cb0*/  ISETP.GE.AND P0, PT, R34, 0x89, PT ;  /* 0x000000892200780c */ /* 0x000fce0003f06270 */
[----:B------:R0:W-:Y:S04]  /*20cc0*/  @!P2 STG.E.U8 desc[UR20][R26.64+0xf9], R9 ;  /* 0x0000f9091a00a986 */ /* 0x0001e8000c101114 */
[----:B------:R-:W-:Y:S01]  /*20cd0*/  @!P6 STG.E.U8 desc[UR20][R30.64], R11 ;  /* 0x0000000b1e00e986 */ /* 0x000fe2000c101114 */
[C---:B------:R-:W-:Y:S02]  /*20ce0*/  ISETP.LT.OR P6, PT, R0.reuse, 0x2, !P0 ;  /* 0x000000020000780c */ /* 0x040fe400047c1670 */
[C---:B------:R-:W-:Y:S01]  /*20cf0*/  ISETP.LT.OR P5, PT, R0.reuse, 0x1, !P0 ;  /* 0x000000010000780c */ /* 0x040fe200047a1670 */
[----:B------:R1:W-:Y:S01]  /*20d00*/  @!P3 STG.E.U8 desc[UR20][R30.64+0x1], R13 ;  /* 0x0000010d1e00b986 */ /* 0x0003e2000c101114 */
[----:B------:R-:W-:Y:S02]  /*20d10*/  ISETP.LT.OR P2, PT, R0, 0xa, !P1 ;  /* 0x0000000a0000780c */ /* 0x000fe40004f41670 */
[----:B0-----:R-:W-:-:S02]  /*20d20*/  F2FP.SATFINITE.E5M2.F32.PACK_AB_MERGE_C R9, RZ, R3, RZ ;  /* 0x00000003ff09723e */ /* 0x001fc400048060ff */
[----:B------:R-:W-:Y:S01]  /*20d30*/  ISETP.LT.OR P3, PT, R0, 0x9, !P1 ;  /* 0x000000090000780c */ /* 0x000fe20004f61670 */
[----:B------:R-:W-:Y:S01]  /*20d40*/  FMUL R3, R41, UR15 ;  /* 0x0000000f29037c20 */ /* 0x000fe20008400000 */
[----:B-1----:R-:W-:Y:S01]  /*20d50*/  F2FP.SATFINITE.E5M2.F32.PACK_AB_MERGE_C R13, RZ, R2, RZ ;  /* 0x00000002ff0d723e */ /* 0x002fe200048060ff */
[----:B------:R-:W5:Y:S01]  /*20d60*/  LDL.LU R41, [R1+0x290] ;  /* 0x0002900001297983 */ /* 0x000f620000300800 */
[----:B------:R-:W-:Y:S02]  /*20d70*/  F2FP.SATFINITE.E5M2.F32.PACK_AB_MERGE_C R5, RZ, R5, RZ ;  /* 0x00000005ff05723e */ /* 0x000fe400048060ff */
[----:B------:R-:W-:Y:S01]  /*20d80*/  F2FP.SATFINITE.E5M2.F32.PACK_AB_MERGE_C R11, RZ, R4, RZ ;  /* 0x00000004ff0b723e */ /* 0x000fe200048060ff */
[----:B------:R0:W-:Y:S01]  /*20d90*/  @!P6 STG.E.U8 desc[UR20][R28.64+0x1], R7 ;  /* 0x000001071c00e986 */ /* 0x0001e2000c101114 */
[----:B------:R-:W-:-:S03]  /*20da0*/  FMUL R2, R39, UR15 ;  /* 0x0000000f27027c20 */ /* 0x000fc60008400000 */
[----:B------:R-:W5:Y:S01]  /*20db0*/  LDL.LU R39, [R1+0x294] ;  /* 0x0002940001277983 */ /* 0x000f620000300800 */
[----:B------:R-:W-:Y:S02]  /*20dc0*/  ISETP.LT.OR P6, PT, R0, 0xa, !P0 ;  /* 0x0000000a0000780c */ /* 0x000fe400047c1670 */
[----:B0-----:R-:W-:Y:S01]  /*20dd0*/  F2FP.SATFINITE.E5M2.F32.PACK_AB_MERGE_C R7, RZ, R2, RZ ;  /* 0x00000002ff07723e */ /* 0x001fe200048060ff */
[----:B------:R0:W-:Y:S04]  /*20de0*/  @!P5 STG.E.U8 desc[UR20][R28.64], R5 ;  /* 0x000000051c00d986 */ /* 0x0001e8000c101114 */
[----:B------:R-:W-:Y:S04]  /*20df0*/  @!P2 STG.E.U8 desc[UR20][R30.64+0x9], R11 ;  /* 0x0000090b1e00a986 */ /* 0x000fe8000c101114 */
[----:B------:R1:W-:Y:S01]  /*20e00*/  @!P3 STG.E.U8 desc[UR20][R30.64+0x8], R9 ;  /* 0x000008091e00b986 */ /* 0x0003e2000c101114 */
[----:B0-----:R-:W-:-:S05]  /*20e10*/  F2FP.SATFINITE.E5M2.F32.PACK_AB_MERGE_C R5, RZ, R3, RZ ;  /* 0x00000003ff05723e */ /* 0x001fca00048060ff */
[----:B------:R5:W-:Y:S01]  /*20e20*/  @!P6 STG.E.U8 desc[UR20][R28.64+0x9], R5 ;  /* 0x000009051c00e986 */ /* 0x000be2000c101114 */
[----:B---3--:R-:W-:-:S03]  /*20e30*/  FMUL R4, R38, UR15 ;  /* 0x0000000f26047c20 */ /* 0x008fc60008400000 */
[----:B------:R-:W3:Y:S02]  /*20e40*/  LDL.LU R38, [R1+0x298] ;  /* 0x0002980001267983 */ /* 0x000ee40000300800 */
[----:B-1----:R-:W-:Y:S01]  /*20e50*/  F2FP.SATFINITE.E5M2.F32.PACK_AB_MERGE_C R9, RZ, R4, RZ ;  /* 0x00000004ff09723e */ /* 0x002fe200048060ff */
[----:B------:R-:W-:Y:S02]  /*20e60*/  FMUL R2, R37, UR15 ;  /* 0x0000000f25027c20 */ /* 0x000fe40008400000 */
[----:B------:R-:W3:Y:S03]  /*20e70*/  LDL.LU R37, [R1+0x29c] ;  /* 0x00029c0001257983 */ /* 0x000ee60000300800 */
[----:B------:R-:W-:Y:S01]  /*20e80*/  F2FP.SATFINITE.E5M2.F32.PACK_AB_MERGE_C R11, RZ, R2, RZ ;  /* 0x00000002ff0b723e */ /* 0x000fe200048060ff */
[----:B------:R-:W-:Y:S02]  /*20e90*/  FMUL R2, R36, UR15 ;  /* 0x0000000f24027c20 */ /* 0x000fe40008400000 */
[----:B------:R-:W3:Y:S01]  /*20ea0*/  LDL.LU R36, [R1+0x2a0] ;  /* 0x0002a00001247983 */ /* 0x000ee20000300800 */
[----:B--2---:R-:W-:-:S03]  /*20eb0*/  FMUL R3, R35, UR15 ;  /* 0x0000000f23037c20 */ /* 0x004fc60008400000 */
[----:B------:R-:W2:Y:S01]  /*20ec0*/  LDL.LU R35, [R1+0x2a4] ;  /* 0x0002a40001237983 */ /* 0x000ea20000300800 */
[----:B----4-:R-:W-:-:S03]  /*20ed0*/  FMUL R4, R33, UR15 ;  /* 0x0000000f21047c20 */ /* 0x010fc60008400000 */
[----:B------:R-:W4:Y:S01]  /*20ee0*/  LDL.LU R33, [R1+0x2a8] ;  /* 0x0002a80001217983 */ /* 0x000f220000300800 */
[----:B-----5:R-:W-:-:S03]  /*20ef0*/  FMUL R5, R32, UR15 ;  /* 0x0000000f20057c20 */ /* 0x020fc60008400000 */
[----:B------:R-:W5:Y:S01]  /*20f00*/  LDL.LU R32, [R1+0x2ac] ;  /* 0x0002ac0001207983 */ /* 0x000f620000300800 */
[C---:B------:R-:W-:Y:S02]  /*20f10*/  ISETP.LT.OR P5, PT, R0.reuse, 0x9, !P0 ;  /* 0x000000090000780c */ /* 0x040fe400047a1670 */
[C---:B------:R-:W-:Y:S02]  /*20f20*/  ISETP.LT.OR P3, PT, R0.reuse, 0x11, !P1 ;  /* 0x000000110000780c */ /* 0x040fe40004f61670 */
[C---:B------:R-:W-:Y:S02]  /*20f30*/  ISETP.LT.OR P2, PT, R0.reuse, 0x12, !P1 ;  /* 0x000000120000780c */ /* 0x040fe40004f41670 */
[----:B------:R-:W-:-:S07]  /*20f40*/  ISETP.LT.OR P6, PT, R0, 0x12, !P0 ;  /* 0x000000120000780c */ /* 0x000fce00047c1670 */
[----:B------:R-:W-:Y:S01]  /*20f50*/  @!P5 STG.E.U8 desc[UR20][R28.64+0x8], R13 ;  /* 0x0000080d1c00d986 */ /* 0x000fe2000c101114 */
[----:B------:R-:W-:-:S03]  /*20f60*/  ISETP.LT.OR P5, PT, R0, 0x11, !P0 ;  /* 0x000000110000780c */ /* 0x000fc600047a1670 */
[----:B------:R0:W-:Y:S01]  /*20f70*/  @!P3 STG.E.U8 desc[UR20][R30.64+0x10], R7 ;  /* 0x000010071e00b986 */ /* 0x0001e2000c101114 */
[----:B------:R-:W-:-:S03]  /*20f80*/  ISETP.LT.OR P3, PT, R0, 0x19, !P1 ;  /* 0x000000190000780c */ /* 0x000fc60004f61670 */
[----:B------:R1:W-:Y:S01]  /*20f90*/  @!P2 STG.E.U8 desc[UR20][R30.64+0x11], R9 ;  /* 0x000011091e00a986 */ /* 0x0003e2000c101114 */
[----:B------:R-:W-:Y:S02]  /*20fa0*/  ISETP.LT.OR P2, PT, R0, 0x1a, !P1 ;  /* 0x0000001a0000780c */ /* 0x000fe40004f41670 */
[----:B0-----:R-:W-:Y:S02]  /*20fb0*/  F2FP.SATFINITE.E5M2.F32.PACK_AB_MERGE_C R7, RZ, R2, RZ ;  /* 0x00000002ff07723e */ /* 0x001fe400048060ff */
[----:B-1----:R-:W-:Y:S01]  /*20fc0*/  F2FP.SATFINITE.E5M2.F32.PACK_AB_MERGE_C R9, RZ, R3, RZ ;  /* 0x00000003ff09723e */ /* 0x002fe200048060ff */
[----:B------:R-:W-:Y:S02]  /*20fd0*/  FMUL R2, R41, UR15 ;  /* 0x0000000f29027c20 */ /* 0x000fe40008400000 */
[----:B------:R-:W5:Y:S01]  /*20fe0*/  LDL.LU R41, [R1+0x2b0] ;  /* 0x0002b00001297983 */ /* 0x000f620000300800 */
[----:B------:R-:W-:-:S03]  /*20ff0*/  F2FP.SATFINITE.E5M2.F32.PACK_AB_MERGE_C R13, RZ, R4, RZ ;  /* 0x00000004ff0d723e */ /* 0x000fc600048060ff */
[----:B------:R0:W-:Y:S01]  /*21000*/  @!P6 STG.E.U8 desc[UR20][R28.64+0x11], R7 ;  /* 0x000011071c00e986 */ /* 0x0001e2000c101114 */
[----:B------:R-:W-:-:S03]  /*21010*/  FMUL R3, R39, UR15 ;  /* 0x0000000f27037c20 */ /* 0x000fc60008400000 */
[----:B------:R-:W5:Y:S01]  /*21020*/  LDL.LU R39, [R1+0x2b4] ;  /* 0x0002b40001277983 */ /* 0x000f620000300800 */
[----:B------:R-:W-:Y:S02]  /*21030*/  ISETP.LT.OR P6, PT, R0, 0x1a, !P0 ;  /* 0x0000001a0000780c */ /* 0x000fe400047c1670 */
[----:B0-----:R-:W-:Y:S01]  /*21040*/  F2FP.SATFINITE.E5M2.F32.PACK_AB_MERGE_C R7, RZ, R2, RZ ;  /* 0x00000002ff07723e */ /* 0x001fe200048060ff */
[----:B------:R-:W-:Y:S04]  /*21050*/  @!P5 STG.E.U8 desc[UR20][R28.64+0x10], R11 ;  /* 0x0000100b1c00d986 */ /* 0x000fe8000c101114 */
[----:B------:R0:W-:Y:S04]  /*21060*/  @!P3 STG.E.U8 desc[UR20][R30.64+0x18], R9 ;  /* 0x000018091e00b986 */ /* 0x0001e8000c101114 */
[----:B------:R1:W-:Y:S01]  /*21070*/  @!P2 STG.E.U8 desc[UR20][R30.64+0x19], R13 ;  /* 0x0000190d1e00a986 */ /* 0x0003e2000c101114 */
[----:B0-----:R-:W-:-:S03]  /*21080*/  F2FP.SATFINITE.E5M2.F32.PACK_AB_MERGE_C R9, RZ, R3, RZ ;  /* 0x00000003ff09723e */ /* 0x001fc600048060ff */
[----:B------:R0:W-:Y:S01]  /*21090*/  @!P6 STG.E.U8 desc[UR20][R28.64+0x19], R7 ;  /* 0x000019071c00e986 */ /* 0x0001e2000c101114 */
[----:B---3--:R-:W-:-:S03]  /*210a0*/  FMUL R4, R38, UR15 ;  /* 0x0000000f26047c20 */ /* 0x008fc60008400000 */
[----:B------:R-:W3:Y:S02]  /*210b0*/  LDL.LU R38, [R1+0x2b8] ;  /* 0x0002b80001267983 */ /* 0x000ee40000300800 */
[----:B------:R-:W-:Y:S01]  /*210c0*/  F2FP.SATFINITE.E5M2.F32.PACK_AB_MERGE_C R11, RZ, R4, RZ ;  /* 0x00000004ff0b723e */ /* 0x000fe200048060ff */
[----:B------:R-:W-:Y:S02]  /*210d0*/  FMUL R2, R37, UR15 ;  /* 0x0000000f25027c20 */ /* 0x000fe40008400000 */
[----:B------:R-:W3:Y:S03]  /*210e0*/  LDL.LU R37, [R1+0x2bc] ;  /* 0x0002bc0001257983 */ /* 0x000ee60000300800 */
[----:B-1----:R-:W-:Y:S01]  /*210f0*/  F2FP.SATFINITE.E5M2.F32.PACK_AB_MERGE_C R13, RZ, R2, RZ ;  /* 0x00000002ff0d723e */ /* 0x002fe200048060ff */
[----:B------:R-:W-:Y:S02]  /*21100*/  FMUL R3, R36, UR15 ;  /* 0x0000000f24037c20 */ /* 0x000fe40008400000 */
[----:B------:R-:W3:Y:S01]  /*21110*/  LDL.LU R36, [R1+0x2c0] ;  /* 0x0002c00001247983 */ /* 0x000ee20000300800 */
[----:B--2---:R-:W-:-:S03]  /*21120*/  FMUL R2, R35, UR15 ;  /* 0x0000000f23027c20 */ /* 0x004fc60008400000 */
[----:B------:R-:W2:Y:S02]  /*21130*/  LDL.LU R35, [R1+0x2c4] ;  /* 0x0002c40001237983 */ /* 0x000ea40000300800 */
[----:B0-----:R-:W-:Y:S01]  /*21140*/  F2FP.SATFINITE.E5M2.F32.PACK_AB_MERGE_C R7, RZ, R2, RZ ;  /* 0x00000002ff07723e */ /* 0x001fe200048060ff */
[----:B----4-:R-:W-:Y:S02]  /*21150*/  FMUL R4, R33, UR15 ;  /* 0x0000000f21047c20 */ /* 0x010fe40008400000 */
[----:B------:R-:W4:Y:S01]  /*21160*/  LDL.LU R33, [R1+0x2c8] ;  /* 0x0002c80001217983 */ /* 0x000f220000300800 */
[----:B-----5:R-:W-:-:S03]  /*21170*/  FMUL R2, R32, UR15 ;  /* 0x0000000f20027c20 */ /* 0x020fc60008400000 */
[----:B------:R-:W5:Y:S01]  /*21180*/  LDL.LU R32, [R1+0x2cc] ;  /* 0x0002cc0001207983 */ /* 0x000f620000300800 */
[C---:B------:R-:W-:Y:S02]  /*21190*/  ISETP.LT.OR P5, PT, R0.reuse, 0x19, !P0 ;  /* 0x000000190000780c */ /* 0x040fe400047a1670 */
[C---:B------:R-:W-:Y:S02]  /*211a0*/  ISETP.LT.OR P3, PT, R0.reuse, 0x21, !P1 ;  /* 0x000000210000780c */ /* 0x040fe40004f61670 */
[C---:B------:R-:W-:Y:S02]  /*211b0*/  ISETP.LT.OR P2, PT, R0.reuse, 0x22, !P1 ;  /* 0x000000220000780c */ /* 0x040fe40004f41670 */
[----:B------:R-:W-:Y:S02]  /*211c0*/  F2FP.SATFINITE.E5M2.F32.PACK_AB_MERGE_C R5, RZ, R5, RZ ;  /* 0x00000005ff05723e */ /* 0x000fe400048060ff */
[----:B------:R-:W-:-:S05]  /*211d0*/  ISETP.LT.OR P6, PT, R0, 0x22, !P0 ;  /* 0x000000220000780c */ /* 0x000fca00047c1670 */
[----:B------:R0:W-:Y:S01]  /*211e0*/  @!P5 STG.E.U8 desc[UR20][R28.64+0x18], R5 ;  /* 0x000018051c00d986 */ /* 0x0001e2000c101114 */
[----:B------:R-:W-:-:S03]  /*211f0*/  ISETP.LT.OR P5, PT, R0, 0x21, !P0 ;  /* 0x000000210000780c */ /* 0x000fc600047a1670 */
[----:B------:R-:W-:Y:S01]  /*21200*/  @!P3 STG.E.U8 desc[UR20][R30.64+0x20], R9 ;  /* 0x000020091e00b986 */ /* 0x000fe2000c101114 */
        /* <DEDUP_REMOVED lines=8> */
[----:B------:R-:W-:Y:S01]  /*21290*/  @!P6 STG.E.U8 desc[UR20][R28.64+0x21], R5 ;  /* 0x000021051c00e986 */ /* 0x000fe2000c101114 */
[----:B------:R-:W-:-:S03]  /*212a0*/  FMUL R3, R39, UR15 ;  /* 0x0000000f27037c20 */ /* 0x000fc60008400000 */
[----:B------:R-:W5:Y:S01]  /*212b0*/  LDL.LU R39, [R1+0x2d4] ;  /* 0x0002d40001277983 */ /* 0x000f620000300800 */
[----:B------:R-:W-:-:S03]  /*212c0*/  ISETP.LT.OR P6, PT, R0, 0x2a, !P0 ;  /* 0x0000002a0000780c */ /* 0x000fc600047c1670 */
[----:B------:R-:W-:Y:S04]  /*212d0*/  @!P5 STG.E.U8 desc[UR20][R28.64+0x20], R13 ;  /* 0x0000200d1c00d986 */ /* 0x000fe8000c101114 */
[----:B------:R0:W-:Y:S04]  /*212e0*/  @!P3 STG.E.U8 desc[UR20][R30.64+0x28], R7 ;  /* 0x000028071e00b986 */ /* 0x0001e8000c101114 */
[----:B------:R1:W-:Y:S01]  /*212f0*/  @!P2 STG.E.U8 desc[UR20][R30.64+0x29], R9 ;  /* 0x000029091e00a986 */ /* 0x0003e2000c101114 */
[----:B0-----:R-:W-:Y:S02]  /*21300*/  F2FP.SATFINITE.E5M2.F32.PACK_AB_MERGE_C R7, RZ, R2, RZ ;  /* 0x00000002ff07723e */ /* 0x001fe400048060ff */
[----:B-1----:R-:W-:-:S03]  /*21310*/  F2FP.SATFINITE.E5M2.F32.PACK_AB_MERGE_C R9, RZ, R3, RZ ;  /* 0x00000003ff09723e */ /* 0x002fc600048060ff */
[----:B------:R0:W-:Y:S01]  /*21320*/  @!P6 STG.E.U8 desc[UR20][R28.64+0x29], R7 ;  /* 0x000029071c00e986 */ /* 0x0001e2000c101114 */
[----:B---3--:R-:W-:-:S03]  /*21330*/  FMUL R4, R38, UR15 ;  /* 0x0000000f26047c20 */ /* 0x008fc60008400000 */
[----:B------:R-:W3:Y:S02]  /*21340*/  LDL.LU R38, [R1+0x2d8] ;  /* 0x0002d80001267983 */ /* 0x000ee40000300800 */
[----:B------:R-:W-:Y:S01]  /*21350*/  F2FP.SATFINITE.E5M2.F32.PACK_AB_MERGE_C R13, RZ, R4, RZ ;  /* 0x00000004ff0d723e */ /* 0x000fe200048060ff */
        /* <DEDUP_REMOVED lines=21> */
[----:B------:R-:W-:Y:S02]  /*214b0*/  F2FP.SATFINITE.E5M2.F32.PACK_AB_MERGE_C R5, RZ, R5, RZ ;  /* 0x00000005ff05723e */ /* 0x000fe400048060ff */
        /* <DEDUP_REMOVED lines=204> */
[----:B------:R-:W-:Y:S01]  /*22180*/  F2FP.SATFINITE.E5M2.F32.PACK_AB_MERGE_C R9, RZ, R4, RZ ;  /* 0x00000004ff09723e */ /* 0x000fe200048060ff */
[----:B------:R-:W-:-:S02]  /*22190*/  FMUL R3, R39, UR15 ;  /* 0x0000000f27037c20 */ /* 0x000fc40008400000 */
[----:B------:R-:W5:Y:S04]  /*221a0*/  LDL.LU R39, [R1+0x394] ;  /* 0x0003940001277983 */ /* 0x000f680000300800 */
[----:B------:R-:W-:Y:S04]  /*221b0*/  @!P6 STG.E.U8 desc[UR20][R28.64+0x81], R5 ;  /* 0x000081051c00e986 */ /* 0x000fe8000c101114 */
[----:B------:R-:W-:Y:S04]  /*221c0*/  @!P5 STG.E.U8 desc[UR20][R28.64+0x80], R13 ;  /* 0x0000800d1c00d986 */ /* 0x000fe8000c101114 */
[----:B------:R0:W-:Y:S04]  /*221d0*/  @!P3 STG.E.U8 desc[UR20][R30.64+0x88], R7 ;  /* 0x000088071e00b986 */ /* 0x0001e8000c101114 */
[----:B------:R1:W-:Y:S01]  /*221e0*/  @!P2 STG.E.U8 desc[UR20][R30.64+0x89], R9 ;  /* 0x000089091e00a986 */ /* 0x0003e2000c101114 */
[----:B0-----:R-:W-:-:S02]  /*221f0*/  F2FP.SATFINITE.E5M2.F32.PACK_AB_MERGE_C R7, RZ, R2, RZ ;  /* 0x00000002ff07723e */ /* 0x001fc400048060ff */
[----:B-1----:R-:W-:Y:S01]  /*22200*/  F2FP.SATFINITE.E5M2.F32.PACK_AB_MERGE_C R9, RZ, R3, RZ ;  /* 0x00000003ff09723e */ /* 0x002fe200048060ff */
[----:B---3--:R-:W-:Y:S02]  /*22210*/  FMUL R4, R38, UR15 ;  /* 0x0000000f26047c20 */ /* 0x008fe40008400000 */
[----:B------:R-:W3:Y:S03]  /*22220*/  LDL.LU R38, [R1+0x398] ;  /* 0x0003980001267983 */ /* 0x000ee60000300800 */
[----:B------:R-:W-:Y:S01]  /*22230*/  F2FP.SATFINITE.E5M2.F32.PACK_AB_MERGE_C R13, RZ, R4, RZ ;  /* 0x00000004ff0d723e */ /* 0x000fe200048060ff */
[----:B------:R-:W-:Y:S02]  /*22240*/  FMUL R5, R37, UR15 ;  /* 0x0000000f25057c20 */ /* 0x000fe40008400000 */
[----:B------:R-:W3:Y:S01]  /*22250*/  LDL.LU R37, [R1+0x39c] ;  /* 0x00039c0001257983 */ /* 0x000ee20000300800 */
[----:B------:R-:W-:-:S03]  /*22260*/  FMUL R2, R36, UR15 ;  /* 0x0000000f24027c20 */ /* 0x000fc60008400000 */
[----:B------:R-:W3:Y:S01]  /*22270*/  LDL.LU R36, [R1+0x3a0] ;  /* 0x0003a00001247983 */ /* 0x000ee20000300800 */
[----:B--2---:R-:W-:-:S03]  /*22280*/  FMUL R3, R35, UR15 ;  /* 0x0000000f23037c20 */ /* 0x004fc60008400000 */
[----:B------:R-:W2:Y:S01]  /*22290*/  LDL.LU R35, [R1+0x3a4] ;  /* 0x0003a40001237983 */ /* 0x000ea20000300800 */
[----:B------:R-:W-:Y:S01]  /*222a0*/  F2FP.SATFINITE.E5M2.F32.PACK_AB_MERGE_C R15, RZ, R5, RZ ;  /* 0x00000005ff0f723e */ /* 0x000fe200048060ff */
        /* <DEDUP_REMOVED lines=10> */
[----:B------:R-:W-:Y:S01]  /*22350*/  @!P5 STG.E.U8 desc[UR20][R28.64+0x88], R11 ;  /* 0x0000880b1c00d986 */ /* 0x000fe2000c101114 */
[----:B------:R-:W-:-:S03]  /*22360*/  ISETP.LT.OR P5, PT, R0, 0x91, !P0 ;  /* 0x000000910000780c */ /* 0x000fc600047a1670 */
[----:B------:R1:W-:Y:S01]  /*22370*/  @!P3 STG.E.U8 desc[UR20][R30.64+0x90], R9 ;  /* 0x000090091e00b986 */ /* 0x0003e2000c101114 */
[C---:B------:R-:W-:Y:S02]  /*22380*/  ISETP.LT.OR P3, PT, R0.reuse, 0x99, !P1 ;  /* 0x000000990000780c */ /* 0x040fe40004f61670 */
[----:B0-----:R-:W-:Y:S01]  /*22390*/  F2FP.SATFINITE.E5M2.F32.PACK_AB_MERGE_C R7, RZ, R2, RZ ;  /* 0x00000002ff07723e */ /* 0x001fe200048060ff */
[----:B------:R-:W-:Y:S01]  /*223a0*/  @!P2 STG.E.U8 desc[UR20][R30.64+0x91], R13 ;  /* 0x0000910d1e00a986 */ /* 0x000fe2000c101114 */
[----:B------:R-:W-:Y:S02]  /*223b0*/  ISETP.LT.OR P2, PT, R0, 0x9a, !P1 ;  /* 0x0000009a0000780c */ /* 0x000fe40004f41670 */
        /* <DEDUP_REMOVED lines=86> */
[----:B------:R-:W-:Y:S01]  /*22920*/  FMUL R2, R39, UR15 ;  /* 0x0000000f27027c20 */ /* 0x000fe20008400000 */
[----:B------:R-:W-:Y:S02]  /*22930*/  ISETP.LT.OR P6, PT, R0, 0xba, !P0 ;  /* 0x000000ba0000780c */ /* 0x000fe400047c1670 */
[----:B------:R-:W5:Y:S02]  /*22940*/  LDL.LU R39, [R1+0x3f4] ;  /* 0x0003f40001277983 */ /* 0x000f640000300800 */
[----:B0-----:R-:W-:Y:S02]  /*22950*/  F2FP.SATFINITE.E5M2.F32.PACK_AB_MERGE_C R7, RZ, R2, RZ ;  /* 0x00000002ff07723e */ /* 0x001fe400048060ff */
        /* <DEDUP_REMOVED lines=28> */
[C---:B------:R-:W-:Y:S02]  /*22b20*/  ISETP.LT.OR P2, PT, R0.reuse, 0xca, !P1 ;  /* 0x000000ca0000780c */ /* 0x040fe40004f41670 */
[----:B0-----:R-:W-:Y:S02]  /*22b30*/  F2FP.SATFINITE.E5M2.F32.PACK_AB_MERGE_C R7, RZ, R2, RZ ;  /* 0x00000002ff07723e */ /* 0x001fe400048060ff */
[----:B-1----:R-:W-:Y:S01]  /*22b40*/  F2FP.SATFINITE.E5M2.F32.PACK_AB_MERGE_C R9, RZ, R3, RZ ;  /* 0x00000003ff09723e */ /* 0x002fe200048060ff */
[----:B------:R-:W-:Y:S02]  /*22b50*/  FMUL R2, R41, UR15 ;  /* 0x0000000f29027c20 */ /* 0x000fe40008400000 */
[----:B------:R0:W-:Y:S01]  /*22b60*/  @!P6 STG.E.U8 desc[UR20][R28.64+0xc1], R7 ;  /* 0x0000c1071c00e986 */ /* 0x0001e2000c101114 */
[----:B------:R-:W-:-:S03]  /*22b70*/  ISETP.LT.OR P6, PT, R0, 0xca, !P0 ;  /* 0x000000ca0000780c */ /* 0x000fc600047c1670 */
[----:B------:R-:W5:Y:S01]  /*22b80*/  LDL.LU R41, [R1+0x410] ;  /* 0x0004100001297983 */ /* 0x000f620000300800 */
[----:B------:R-:W-:Y:S01]  /*22b90*/  F2FP.SATFINITE.E5M2.F32.PACK_AB_MERGE_C R13, RZ, R4, RZ ;  /* 0x00000004ff0d723e */ /* 0x000fe200048060ff */
[----:B------:R-:W-:Y:S02]  /*22ba0*/  FMUL R3, R39, UR15 ;  /* 0x0000000f27037c20 */ /* 0x000fe40008400000 */
[----:B------:R-:W5:Y:S01]  /*22bb0*/  LDL.LU R39, [R1+0x414] ;  /* 0x0004140001277983 */ /* 0x000f620000300800 */
[----:B0-----:R-:W-:-:S03]  /*22bc0*/  F2FP.SATFINITE.E5M2.F32.PACK_AB_MERGE_C R7, RZ, R2, RZ ;  /* 0x00000002ff07723e */ /* 0x001fc600048060ff */
        /* <DEDUP_REMOVED lines=21> */
[C---:B------:R-:W-:Y:S01]  /*22d20*/  ISETP.LT.OR P3, PT, R0.reuse, 0xd1, !P1 ;  /* 0x000000d10000780c */ /* 0x040fe20004f61670 */
[----:B------:R-:W5:Y:S01]  /*22d30*/  LDL.LU R42, [R1+0x430] ;  /* 0x00043000012a7983 */ /* 0x000f620000300800 */
[C---:B------:R-:W-:Y:S02]  /*22d40*/  ISETP.LT.OR P2, PT, R0.reuse, 0xd2, !P1 ;  /* 0x000000d20000780c */ /* 0x040fe40004f41670 */
[----:B------:R-:W-:Y:S02]  /*22d50*/  ISETP.LT.OR P6, PT, R0, 0xd2, !P0 ;  /* 0x000000d20000780c */ /* 0x000fe400047c1670 */
[----:B------:R-:W-:-:S05]  /*22d60*/  F2FP.SATFINITE.E5M2.F32.PACK_AB_MERGE_C R5, RZ, R5, RZ ;  /* 0x00000005ff05723e */ /* 0x000fca00048060ff */
[----:B------:R0:W-:Y:S01]  /*22d70*/  @!P5 STG.E.U8 desc[UR20][R28.64+0xc8], R5 ;  /* 0x0000c8051c00d986 */ /* 0x0001e2000c101114 */
[----:B------:R-:W-:-:S03]  /*22d80*/  ISETP.LT.OR P5, PT, R0, 0xd1, !P0 ;  /* 0x000000d10000780c */ /* 0x000fc600047a1670 */
[----:B------:R-:W-:Y:S01]  /*22d90*/  @!P3 STG.E.U8 desc[UR20][R30.64+0xd0], R9 ;  /* 0x0000d0091e00b986 */ /* 0x000fe2000c101114 */
[----:B------:R-:W-:-:S03]  /*22da0*/  ISETP.LT.OR P3, PT, R0, 0xd9, !P1 ;  /* 0x000000d90000780c */ /* 0x000fc60004f61670 */
[----:B------:R1:W-:Y:S01]  /*22db0*/  @!P2 STG.E.U8 desc[UR20][R30.64+0xd1], R11 ;  /* 0x0000d10b1e00a986 */ /* 0x0003e2000c101114 */
[----:B0-----:R-:W-:Y:S02]  /*22dc0*/  F2FP.SATFINITE.E5M2.F32.PACK_AB_MERGE_C R5, RZ, R3, RZ ;  /* 0x00000003ff05723e */ /* 0x001fe400048060ff */
[----:B------:R-:W-:-:S03]  /*22dd0*/  ISETP.LT.OR P2, PT, R0, 0xda, !P1 ;  /* 0x000000da0000780c */ /* 0x000fc60004f41670 */
[----:B------:R-:W-:Y:S01]  /*22de0*/  @!P6 STG.E.U8 desc[UR20][R28.64+0xd1], R5 ;  /* 0x0000d1051c00e986 */ /* 0x000fe2000c101114 */
[----:B-1----:R-:W-:Y:S02]  /*22df0*/  F2FP.SATFINITE.E5M2.F32.PACK_AB_MERGE_C R11, RZ, R2, RZ ;  /* 0x00000002ff0b723e */ /* 0x002fe400048060ff */
[----:B------:R-:W-:Y:S01]  /*22e00*/  ISETP.LT.OR P6, PT, R0, 0xda, !P0 ;  /* 0x000000da0000780c */ /* 0x000fe200047c1670 */
[----:B------:R-:W-:Y:S02]  /*22e10*/  FMUL R2, R41, UR15 ;  /* 0x0000000f29027c20 */ /* 0x000fe40008400000 */
[----:B------:R-:W5:Y:S01]  /*22e20*/  LDL.LU R41, [R1+0x434] ;  /* 0x0004340001297983 */ /* 0x000f620000300800 */
[----:B------:R-:W-:-:S03]  /*22e30*/  FMUL R3, R39, UR15 ;  /* 0x0000000f27037c20 */ /* 0x000fc60008400000 */
[----:B------:R-:W5:Y:S01]  /*22e40*/  LDL.LU R39, [R1+0x438] ;  /* 0x0004380001277983 */ /* 0x000f620000300800 */
[----:B------:R-:W-:-:S03]  /*22e50*/  F2FP.SATFINITE.E5M2.F32.PACK_AB_MERGE_C R9, RZ, R4, RZ ;  /* 0x00000004ff09723e */ /* 0x000fc600048060ff */
        /* <DEDUP_REMOVED lines=12> */
[----:B------:R-:W3:Y:S02]  /*22f20*/  LDL.LU R36, [R1+0x444] ;  /* 0x0004440001247983 */ /* 0x000ee40000300800 */
[----:B0-----:R-:W-:Y:S01]  /*22f30*/  F2FP.SATFINITE.E5M2.F32.PACK_AB_MERGE_C R7, RZ, R2, RZ ;  /* 0x00000002ff07723e */ /* 0x001fe200048060ff */
[----:B--2---:R-:W-:Y:S02]  /*22f40*/  FMUL R3, R35, UR15 ;  /* 0x0000000f23037c20 */ /* 0x004fe40008400000 */
        /* <DEDUP_REMOVED lines=15> */
[----:B------:R-:W-:Y:S02]  /*23040*/  F2FP.SATFINITE.E5M2.F32.PACK_AB_MERGE_C R5, RZ, R5, RZ ;  /* 0x00000005ff05723e */ /* 0x000fe400048060ff */
[----:B0-----:R-:W-:Y:S01]  /*23050*/  F2FP.SATFINITE.E5M2.F32.PACK_AB_MERGE_C R11, RZ, R4, RZ ;  /* 0x00000004ff0b723e */ /* 0x001fe200048060ff */
[----:B------:R0:W-:Y:S01]  /*23060*/  @!P6 STG.E.U8 desc[UR20][R28.64+0xe1], R7 ;  /* 0x0000e1071c00e986 */ /* 0x0001e2000c101114 */
[C---:B------:R-:W-:Y:S02]  /*23070*/  ISETP.LT.OR P6, PT, R0.reuse, 0xea, !P0 ;  /* 0x000000ea0000780c */ /* 0x040fe400047c1670 */
[----:B-1----:R-:W-:Y:S01]  /*23080*/  F2FP.SATFINITE.E5M2.F32.PACK_AB_MERGE_C R9, RZ, R3, RZ ;  /* 0x00000003ff09723e */ /* 0x002fe200048060ff */
[----:B------:R1:W-:Y:S01]  /*23090*/  @!P5 STG.E.U8 desc[UR20][R28.64+0xe0], R5 ;  /* 0x0000e0051c00d986 */ /* 0x0003e2000c101114 */
[----:B------:R-:W-:-:S03]  /*230a0*/  ISETP.LT.OR P5, PT, R0, 0xe9, !P0 ;  /* 0x000000e90000780c */ /* 0x000fc600047a1670 */
[----:B------:R-:W-:Y:S01]  /*230b0*/  @!P2 STG.E.U8 desc[UR20][R30.64+0xe9], R11 ;  /* 0x0000e90b1e00a986 */ /* 0x000fe2000c101114 */
[----:B------:R-:W-:Y:S01]  /*230c0*/  ISETP.LT.OR P2, PT, R0, 0xf2, !P1 ;  /* 0x000000f20000780c */ /* 0x000fe20004f41670 */
[----:B------:R-:W-:Y:S02]  /*230d0*/  FMUL R3, R42, UR15 ;  /* 0x0000000f2a037c20 */ /* 0x000fe40008400000 */
[----:B------:R3:W-:Y:S01]  /*230e0*/  @!P3 STG.E.U8 desc[UR20][R30.64+0xe8], R9 ;  /* 0x0000e8091e00b986 */ /* 0x0007e2000c101114 */
[----:B------:R-:W-:Y:S01]  /*230f0*/  ISETP.LT.OR P3, PT, R0, 0xf1, !P1 ;  /* 0x000000f10000780c */ /* 0x000fe20004f61670 */
[----:B------:R-:W-:Y:S01]  /*23100*/  FMUL R4, R39, UR15 ;  /* 0x0000000f27047c20 */ /* 0x000fe20008400000 */
[----:B------:R-:W-:Y:S01]  /*23110*/  F2FP.SATFINITE.E5M2.F32.PACK_AB_MERGE_C R13, RZ, R2, RZ ;  /* 0x00000002ff0d723e */ /* 0x000fe200048060ff */
[----:B------:R-:W-:Y:S01]  /*23120*/  FMUL R2, R41, UR15 ;  /* 0x0000000f29027c20 */ /* 0x000fe20008400000 */
[----:B------:R-:W-:Y:S02]  /*23130*/  F2FP.SATFINITE.E5M2.F32.PACK_AB_MERGE_C R3, RZ, R3, RZ ;  /* 0x00000003ff03723e */ /* 0x000fe400048060ff */
[----:B0-----:R-:W-:-:S02]  /*23140*/  F2FP.SATFINITE.E5M2.F32.PACK_AB_MERGE_C R7, RZ, R4, RZ ;  /* 0x00000004ff07723e */ /* 0x001fc400048060ff */
[----:B-1----:R-:W-:Y:S01]  /*23150*/  F2FP.SATFINITE.E5M2.F32.PACK_AB_MERGE_C R5, RZ, R2, RZ ;  /* 0x00000002ff05723e */ /* 0x002fe200048060ff */
[----:B------:R-:W-:Y:S01]  /*23160*/  @!P5 STG.E.U8 desc[UR20][R28.64+0xe8], R13 ;  /* 0x0000e80d1c00d986 */ /* 0x000fe2000c101114 */
[----:B------:R-:W-:-:S03]  /*23170*/  ISETP.LT.OR P5, PT, R0, 0xf1, !P0 ;  /* 0x000000f10000780c */ /* 0x000fc600047a1670 */
[----:B------:R-:W-:Y:S01]  /*23180*/  @!P6 STG.E.U8 desc[UR20][R28.64+0xe9], R3 ;  /* 0x0000e9031c00e986 */ /* 0x000fe2000c101114 */
[----:B------:R-:W-:-:S03]  /*23190*/  ISETP.LT.OR P6, PT, R0, 0xf2, !P0 ;  /* 0x000000f20000780c */ /* 0x000fc600047c1670 */
[----:B------:R0:W-:Y:S01]  /*231a0*/  @!P2 STG.E.U8 desc[UR20][R30.64+0xf1], R7 ;  /* 0x0000f1071e00a986 */ /* 0x0001e2000c101114 */
[C---:B------:R-:W-:Y:S02]  /*231b0*/  ISETP.LT.OR P2, PT, R0.reuse, 0xf9, !P1 ;  /* 0x000000f90000780c */ /* 0x040fe40004f41670 */
[C---:B------:R-:W-:Y:S01]  /*231c0*/  ISETP.LT.OR P1, PT, R0.reuse, 0xfa, !P1 ;  /* 0x000000fa0000780c */ /* 0x040fe20004f21670 */
[----:B------:R5:W-:Y:S01]  /*231d0*/  @!P3 STG.E.U8 desc[UR20][R30.64+0xf0], R5 ;  /* 0x0000f0051e00b986 */ /* 0x000be2000c101114 */
[C---:B------:R-:W-:Y:S02]  /*231e0*/  ISETP.LT.OR P3, PT, R0.reuse, 0xf9, !P0 ;  /* 0x000000f90000780c */ /* 0x040fe40004761670 */
[----:B------:R-:W-:Y:S01]  /*231f0*/  ISETP.LT.OR P0, PT, R0, 0xfa, !P0 ;  /* 0x000000fa0000780c */ /* 0x000fe20004701670 */
[----:B---3--:R-:W-:-:S05]  /*23200*/  FMUL R2, R38, UR15 ;  /* 0x0000000f26027c20 */ /* 0x008fca0008400000 */
[----:B------:R-:W-:-:S05]  /*23210*/  F2FP.SATFINITE.E5M2.F32.PACK_AB_MERGE_C R9, RZ, R2, RZ ;  /* 0x00000002ff09723e */ /* 0x000fca00048060ff */
[----:B------:R1:W-:Y:S01]  /*23220*/  @!P5 STG.E.U8 desc[UR20][R28.64+0xf0], R9 ;  /* 0x0000f0091c00d986 */ /* 0x0003e2000c101114 */
[----:B------:R-:W-:Y:S01]  /*23230*/  FMUL R0, R37, UR15 ;  /* 0x0000000f25007c20 */ /* 0x000fe20008400000 */
[----:B------:R-:W-:-:S04]  /*23240*/  FMUL R2, R36, UR15 ;  /* 0x0000000f24027c20 */ /* 0x000fc80008400000 */
[----:B0-----:R-:W-:Y:S01]  /*23250*/  F2FP.SATFINITE.E5M2.F32.PACK_AB_MERGE_C R7, RZ, R0, RZ ;  /* 0x00000000ff07723e */ /* 0x001fe200048060ff */
[----:B--2---:R-:W-:Y:S01]  /*23260*/  FMUL R3, R35, UR15 ;  /* 0x0000000f23037c20 */ /* 0x004fe20008400000 */
[----:B------:R-:W-:-:S04]  /*23270*/  F2FP.SATFINITE.E5M2.F32.PACK_AB_MERGE_C R11, RZ, R2, RZ ;  /* 0x00000002ff0b723e */ /* 0x000fc800048060ff */
[----:B------:R-:W-:Y:S01]  /*23280*/  F2FP.SATFINITE.E5M2.F32.PACK_AB_MERGE_C R3, RZ, R3, RZ ;  /* 0x00000003ff03723e */ /* 0x000fe200048060ff */
[----:B------:R1:W-:Y:S04]  /*23290*/  @!P6 STG.E.U8 desc[UR20][R28.64+0xf1], R7 ;  /* 0x0000f1071c00e986 */ /* 0x0003e8000c101114 */
[----:B------:R1:W-:Y:S04]  /*232a0*/  @!P2 STG.E.U8 desc[UR20][R30.64+0xf8], R11 ;  /* 0x0000f80b1e00a986 */ /* 0x0003e8000c101114 */
[----:B------:R1:W-:Y:S01]  /*232b0*/  @!P1 STG.E.U8 desc[UR20][R30.64+0xf9], R3 ;  /* 0x0000f9031e009986 */ /* 0x0003e2000c101114 */
[----:B----4-:R-:W-:Y:S01]  /*232c0*/  FMUL R4, R33, UR15 ;  /* 0x0000000f21047c20 */ /* 0x010fe20008400000 */
[----:B-----5:R-:W-:-:S04]  /*232d0*/  FMUL R5, R32, UR15 ;  /* 0x0000000f20057c20 */ /* 0x020fc80008400000 */
[----:B------:R-:W-:Y:S02]  /*232e0*/  F2FP.SATFINITE.E5M2.F32.PACK_AB_MERGE_C R13, RZ, R4, RZ ;  /* 0x00000004ff0d723e */ /* 0x000fe400048060ff */
[----:B------:R-:W-:-:S03]  /*232f0*/  F2FP.SATFINITE.E5M2.F32.PACK_AB_MERGE_C R5, RZ, R5, RZ ;  /* 0x00000005ff05723e */ /* 0x000fc600048060ff */
[----:B------:R1:W-:Y:S04]  /*23300*/  @!P3 STG.E.U8 desc[UR20][R28.64+0xf8], R13 ;  /* 0x0000f80d1c00b986 */ /* 0x0003e8000c101114 */
[----:B------:R1:W-:Y:S02]  /*23310*/  @!P0 STG.E.U8 desc[UR20][R28.64+0xf9], R5 ;  /* 0x0000f9051c008986 */ /* 0x0003e4000c101114 */
.L_x_545:
[----:B------:R-:W-:Y:S05]  /*23320*/  BSYNC B0 ;  /* 0x0000000000007941 */ /* 0x000fea0003800000 */
.L_x_31:
[----:B-12---:R-:W2:Y:S04]  /*23330*/  LDL.LU R3, [R1+0x454] ;  /* 0x0004540001037983 */ /* 0x006ea80000300800 */
[----:B------:R-:W2:Y:S01]  /*23340*/  LDL.LU R2, [R1+0x458] ;  /* 0x0004580001027983 */ /* 0x000ea20000300800 */
[----:B------:R-:W-:Y:S01]  /*23350*/  ULDC UR6, c[0x0][0xc] ;  /* 0x0000030000067ab9 */ /* 0x000fe20000000800 */
[----:B------:R-:W-:Y:S01]  /*23360*/  ULDC UR7, c[0x0][0x10] ;  /* 0x0000040000077ab9 */ /* 0x000fe20000000800 */
[----:B---34-:R-:W2:Y:S01]  /*23370*/  LDC R5, c[0x0][0x14] ;  /* 0x00000500ff057b82 */ /* 0x018ea20000000800 */
[----:B------:R-:W-:Y:S01]  /*23380*/  UIMAD.WIDE.U32 UR6, UR6, UR7, URZ ;  /* 0x00000007060672a5 */ /* 0x000fe2000f8e003f */
[----:B-----5:R-:W-:Y:S01]  /*23390*/  PRMT R0, RZ, 0x7610, R0 ;  /* 0x00007610ff007816 */ /* 0x020fe20000000000 */
[----:B------:R-:W-:-:S04]  /*233a0*/  UMOV UR10, 0xffffffff ;  /* 0xffffffff000a7882 */ /* 0x000fc80000000000 */
[----:B--2---:R-:W-:-:S04]  /*233b0*/  IMAD.WIDE.U32 R2, R5, UR6, R2 ;  /* 0x0000000605027c25 */ /* 0x004fc8000f8e0002 */
[----:B------:R-:W-:Y:S01]  /*233c0*/  IMAD R5, R5, UR7, RZ ;  /* 0x0000000705057c24 */ /* 0x000fe2000f8e02ff */
[----:B------:R-:W-:Y:S01]  /*233d0*/  ULDC.64 UR6, c[0x0][0x650] ;  /* 0x0001940000067ab9 */ /* 0x000fe20000000a00 */
[----:B------:R-:W-:Y:S01]  /*233e0*/  IMAD.MOV.U32 R11, RZ, RZ, R2 ;  /* 0x000000ffff0b7224 */ /* 0x000fe200078e0002 */
[----:B------:R-:W-:Y:S01]  /*233f0*/  ISETP.GE.U32.AND P0, PT, R2, UR6, PT ;  /* 0x0000000602007c0c */ /* 0x000fe2000bf06070 */
[----:B------:R-:W-:Y:S02]  /*23400*/  IMAD.IADD R13, R3, 0x1, R5 ;  /* 0x00000001030d7824 */ /* 0x000fe400078e0205 */
[----:B------:R-:W-:-:S03]  /*23410*/  IMAD.MOV.U32 R2, RZ, RZ, -0x1 ;  /* 0xffffffffff027424 */ /* 0x000fc600078e00ff */
[----:B------:R1:W-:Y:S01]  /*23420*/  STL [R1+0x454], R13 ;  /* 0x0004540d01007387 */ /* 0x0003e20000100800 */
[----:B------:R-:W-:-:S03]  /*23430*/  ISETP.GE.U32.AND.EX P0, PT, R13, UR7, PT, P0 ;  /* 0x000000070d007c0c */ /* 0x000fc6000bf06100 */
[----:B------:R1:W-:Y:S04]  /*23440*/  STL [R1+0x458], R11 ;  /* 0x0004580b01007387 */ /* 0x0003e80000100800 */
[----:B------:R1:W-:Y:S06]  /*23450*/  STL [R1+0x45c], R2 ;  /* 0x00045c0201007387 */ /* 0x0003ec0000100800 */
[----:B------:R-:W-:Y:S05]  /*23460*/  @P0 BRA `(.L_x_546) ;  /* 0x0000000400740947 */ /* 0x000fea0003800000 */
[----:B------:R-:W2:Y:S01]  /*23470*/  S2R R8, SR_CTAID.X ;  /* 0x0000000000087919 */ /* 0x000ea20000002500 */
[----:B------:R-:W-:Y:S01]  /*23480*/  ULDC.64 UR18, c[0x0][0x628] ;  /* 0x00018a0000127ab9 */ /* 0x000fe20000000a00 */
[----:B------:R-:W3:Y:S01]  /*23490*/  LDC R9, c[0x0][0x144] ;  /* 0x00005100ff097b82 */ /* 0x000ee20000000800 */
[----:B------:R-:W-:Y:S01]  /*234a0*/  ULDC UR6, c[0x0][0x150] ;  /* 0x0000540000067ab9 */ /* 0x000fe20000000800 */
[----:B------:R-:W4:Y:S01]  /*234b0*/  S2R R12, SR_CTAID.Y ;  /* 0x00000000000c7919 */ /* 0x000f220000002600 */
[----:B------:R-:W-:Y:S01]  /*234c0*/  ISETP.NE.U32.AND P0, PT, RZ, UR18, PT ;  /* 0x00000012ff007c0c */ /* 0x000fe2000bf05070 */
[----:B------:R-:W-:Y:S01]  /*234d0*/  ULDC UR14, c[0x0][0x630] ;  /* 0x00018c00000e7ab9 */ /* 0x000fe20000000800 */
[----:B------:R-:W-:Y:S02]  /*234e0*/  R2UR UR16, R11 ;  /* 0x000000000b1072ca */ /* 0x000fe400000e0000 */
[----:B------:R-:W-:Y:S01]  /*234f0*/  ISETP.NE.AND.EX P0, PT, RZ, UR19, PT, P0 ;  /* 0x00000013ff007c0c */ /* 0x000fe2000bf05300 */
[----:B0-----:R-:W0:Y:S01]  /*23500*/  LDC.64 R6, c[0x0][0x620] ;  /* 0x00018800ff067b82 */ /* 0x001e220000000a00 */
[----:B------:R-:W-:-:S02]  /*23510*/  R2UR UR17, R13 ;  /* 0x000000000d1172ca */ /* 0x000fc400000e0000 */
[----:B--2---:R-:W-:-:S05]  /*23520*/  I2FP.F32.U32 R0, R8 ;  /* 0x0000000800007245 */ /* 0x004fca0000201000 */
[----:B------:R-:W-:-:S06]  /*23530*/  FMUL R0, R0, UR6 ;  /* 0x0000000600007c20 */ /* 0x000fcc0008400000 */
[----:B------:R-:W2:Y:S01]  /*23540*/  F2I.U32.TRUNC.NTZ R0, R0 ;  /* 0x0000000000007305 */ /* 0x000ea2000020f000 */
[----:B----4-:R-:W-:Y:S05]  /*23550*/  @!P0 BRA `(.L_x_547) ;  /* 0x0000000000308947 */ /* 0x010fea0003800000 */
        /* <DEDUP_REMOVED lines=12> */
.L_x_547:
[----:B------:R-:W-:Y:S01]  /*23620*/  USHF.R.U64 UR10, UR16, UR14, UR17 ;  /* 0x0000000e100a7299 */ /* 0x000fe20008001211 */
[----:B------:R-:W4:Y:S01]  /*23630*/  LDC.64 R20, c[0x0][0x640] ;  /* 0x00019000ff147b82 */ /* 0x000f220000000a00 */
[----:B------:R-:W-:Y:S01]  /*23640*/  USHF.R.U32.HI UR6, URZ, UR14, UR17 ;  /* 0x0000000e3f067299 */ /* 0x000fe20008011611 */
[----:B--2---:R-:W-:Y:S02]  /*23650*/  IMAD.MOV R10, RZ, RZ, -R0 ;  /* 0x000000ffff0a7224 */ /* 0x004fe400078e0a00 */
[----:B-1----:R-:W-:Y:S01]  /*23660*/  IMAD.MOV.U32 R2, RZ, RZ, R11 ;  /* 0x000000ffff027224 */ /* 0x002fe200078e000b */
[----:B------:R-:W-:Y:S01]  /*23670*/  IADD3 R5, P0, RZ, -UR10, RZ ;  /* 0x8000000aff057c10 */ /* 0x000fe2000ff1e0ff */
[----:B---3--:R-:W-:Y:S02]  /*23680*/  IMAD R17, R9, R10, R8 ;  /* 0x0000000a09117224 */ /* 0x008fe400078e0208 */
[----:B------:R-:W1:Y:S02]  /*23690*/  LDC R4, c[0x0][0x618] ;  /* 0x00018600ff047b82 */ /* 0x000e640000000800 */
[----:B------:R-:W-:Y:S01]  /*236a0*/  IMAD.X R3, RZ, RZ, ~UR6, P0 ;  /* 0x80000006ff037e24 */ /* 0x000fe200080e06ff */
[----:B------:R-:W-:-:S03]  /*236b0*/  ULDC UR6, c[0x0][0x154] ;  /* 0x0000550000067ab9 */ /* 0x000fc60000000800 */
[-C--:B0-----:R-:W-:Y:S02]  /*236c0*/  IMAD R0, R3, R6.reuse, RZ ;  /* 0x0000000603007224 */ /* 0x081fe400078e02ff */
[----:B------:R-:W0:Y:S01]  /*236d0*/  LDC R14, c[0x0][0x608] ;  /* 0x00018200ff0e7b82 */ /* 0x000e220000000800 */
[----:B------:R-:W-:Y:S02]  /*236e0*/  IMAD.MOV.U32 R3, RZ, RZ, R13 ;  /* 0x000000ffff037224 */ /* 0x000fe400078e000d */
[----:B------:R-:W-:-:S05]  /*236f0*/  IMAD.WIDE.U32 R2, R5, R6, R2 ;  /* 0x0000000605027225 */ /* 0x000fca00078e0002 */
[----:B------:R-:W2:Y:S01]  /*23700*/  LDC R18, c[0x0][0x658] ;  /* 0x00019600ff127b82 */ /* 0x000ea20000000800 */
[----:B------:R-:W-:Y:S01]  /*23710*/  IMAD R5, R5, R7, R0 ;  /* 0x0000000705057224 */ /* 0x000fe200078e0200 */
[----:B------:R-:W-:Y:S01]  /*23720*/  I2FP.F32.U32 R0, R12 ;  /* 0x0000000c00007245 */ /* 0x000fe20000201000 */
[----:B------:R-:W-:Y:S01]  /*23730*/  IMAD.MOV.U32 R7, RZ, RZ, 0x1 ;  /* 0x00000001ff077424 */ /* 0x000fe200078e00ff */
[----:B----4-:R-:W-:Y:S01]  /*23740*/  ISETP.NE.U32.AND P0, PT, R20, RZ, PT ;  /* 0x000000ff1400720c */ /* 0x010fe20003f05070 */
[----:B------:R-:W-:Y:S02]  /*23750*/  IMAD.IADD R3, R3, 0x1, R5 ;  /* 0x0000000103037824 */ /* 0x000fe400078e0205 */
[----:B------:R-:W-:Y:S01]  /*23760*/  FMUL R0, R0, UR6 ;  /* 0x0000000600007c20 */ /* 0x000fe20008400000 */
[----:B------:R-:W3:Y:S01]  /*23770*/  LDC R15, c[0x0][0x148] ;  /* 0x00005200ff0f7b82 */ /* 0x000ee20000000800 */
[----:B------:R-:W-:Y:S01]  /*23780*/  ISETP.NE.AND.EX P0, PT, R21, RZ, PT, P0 ;  /* 0x000000ff1500720c */ /* 0x000fe20003f05300 */
[----:B------:R-:W-:Y:S01]  /*23790*/  IMAD.MOV.U32 R5, RZ, RZ, -0x1 ;  /* 0xffffffffff057424 */ /* 0x000fe200078e00ff */
[-CC-:B-1----:R-:W-:Y:S01]  /*237a0*/  SHF.R.U64 R10, R2, R4.reuse, R3.reuse ;  /* 0x00000004020a7219 */ /* 0x182fe20000001203 */
[----:B------:R1:W4:Y:S01]  /*237b0*/  F2I.U32.TRUNC.NTZ R13, R0 ;  /* 0x00000000000d7305 */ /* 0x000322000020f000 */
[----:B------:R-:W-:-:S03]  /*237c0*/  SHF.R.U32.HI R3, RZ, R4, R3 ;  /* 0x00000004ff037219 */ /* 0x000fc60000011603 */
[----:B------:R-:W1:Y:S01]  /*237d0*/  LDC R16, c[0x0][0x600] ;  /* 0x00018000ff107b82 */ /* 0x000e620000000800 */
[-CC-:B0-----:R-:W-:Y:S02]  /*237e0*/  SHF.R.U64 R8, R10, R14.reuse, R3.reuse ;  /* 0x0000000e0a087219 */ /* 0x181fe40000001203 */
[----:B------:R-:W-:-:S05]  /*237f0*/  SHF.R.U32.HI R3, RZ, R14, R3 ;  /* 0x0000000eff037219 */ /* 0x000fca0000011603 */
[----:B------:R-:W0:Y:S01]  /*23800*/  LDC R22, c[0x0][0x648] ;  /* 0x00019200ff167b82 */ /* 0x000e220000000800 */
[-CC-:B--2---:R-:W-:Y:S02]  /*23810*/  SHF.R.U64 R11, R8, R18.reuse, R3.reuse ;  /* 0x00000012080b7219 */ /* 0x184fe40000001203 */
[-C--:B------:R-:W-:Y:S02]  /*23820*/  SHF.L.U32 R5, R5, R18.reuse, RZ ;  /* 0x0000001205057219 */ /* 0x080fe400000006ff */
[-C--:B------:R-:W-:Y:S01]  /*23830*/  SHF.R.U32.HI R3, RZ, R18.reuse, R3 ;  /* 0x00000012ff037219 */ /* 0x080fe20000011603 */
[----:B------:R-:W-:Y:S01]  /*23840*/  IMAD.MOV.U32 R2, RZ, RZ, R11 ;  /* 0x000000ffff027224 */ /* 0x000fe200078e000b */
[----:B------:R-:W-:Y:S01]  /*23850*/  SHF.L.U32 R40, R7, R18, RZ ;  /* 0x0000001207287219 */ /* 0x000fe200000006ff */
[----:B------:R-:W2:Y:S01]  /*23860*/  LDC R23, c[0x0][0x638] ;  /* 0x00018e00ff177b82 */ /* 0x000ea20000000800 */
[----:B------:R-:W-:-:S07]  /*23870*/  LOP3.LUT R19, RZ, R5, RZ, 0x33, !PT ;  /* 0x00000005ff137212 */ /* 0x000fce00078e33ff */
[----:B------:R-:W0:Y:S01]  /*23880*/  LDC R24, c[0x0][0x610] ;  /* 0x00018400ff187b82 */ /* 0x000e220000000800 */
[----:B----4-:R-:W-:Y:S05]  /*23890*/  @!P0 BRA `(.L_x_548) ;  /* 0x0000000000288947 */ /* 0x010fea0003800000 */
[----:B-1----:R-:W1:Y:S02]  /*238a0*/  LDC R0, c[0x0][0x64c] ;  /* 0x00019300ff007b82 */ /* 0x002e640000000800 */
[----:B-1----:R-:W-:-:S05]  /*238b0*/  IADD3 R7, P0, R11, R0, RZ ;  /* 0x000000000b077210 */ /* 0x002fca0007f1e0ff */
        /* <DEDUP_REMOVED lines=8> */
.L_x_548:
[----:B01----:R-:W-:Y:S01]  /*23940*/  SHF.R.U64 R0, R2, R22, R3 ;  /* 0x0000001602007219 */ /* 0x003fe20000001203 */
[----:B------:R-:W-:Y:S01]  /*23950*/  VIADD R5, R16, 0xffffffff ;  /* 0xffffffff10057836 */ /* 0x000fe20000000000 */
[----:B------:R-:W-:Y:S01]  /*23960*/  LOP3.LUT R3, R8, R19, RZ, 0xc0, !PT ;  /* 0x0000001308037212 */ /* 0x000fe200078ec0ff */
[----:B------:R-:W-:Y:S02]  /*23970*/  IMAD.MOV R13, RZ, RZ, -R13 ;  /* 0x000000ffff0d7224 */ /* 0x000fe400078e0a0d */
[----:B------:R-:W-:Y:S02]  /*23980*/  IMAD.MOV R2, RZ, RZ, -R0 ;  /* 0x000000ffff027224 */ /* 0x000fe400078e0a00 */
[----:B------:R-:W-:Y:S01]  /*23990*/  IMAD R40, R40, R0, R3 ;  /* 0x0000000028287224 */ /* 0x000fe200078e0203 */
[----:B------:R-:W-:Y:S01]  /*239a0*/  LOP3.LUT R3, R10, R5, RZ, 0xc0, !PT ;  /* 0x000000050a037212 */ /* 0x000fe200078ec0ff */
[----:B---3--:R-:W-:Y:S02]  /*239b0*/  @P4 IMAD R17, R15, R13, R12 ;  /* 0x0000000d0f114224 */ /* 0x008fe400078e020c */
[----:B--2---:R-:W-:-:S02]  /*239c0*/  IMAD R0, R2, R23, R11 ;  /* 0x0000001702007224 */ /* 0x004fc400078e020b */
[----:B------:R-:W-:Y:S02]  /*239d0*/  IMAD.MOV.U32 R2, RZ, RZ, 0x1 ;  /* 0x00000001ff027424 */ /* 0x000fe400078e00ff */
[----:B------:R-:W-:Y:S02]  /*239e0*/  IMAD R40, R40, R24, R17 ;  /* 0x0000001828287224 */ /* 0x000fe400078e0211 */
[----:B------:R-:W-:Y:S01]  /*239f0*/  IMAD R3, R0, R16, R3 ;  /* 0x0000001000037224 */ /* 0x000fe200078e0203 */
[----:B------:R-:W-:-:S04]  /*23a00*/  PRMT R0, R2, 0x7610, R0 ;  /* 0x0000761002007816 */ /* 0x000fc80000000000 */
[----:B------:R-:W-:Y:S02]  /*23a10*/  SEL R2, R3, R40, !P4 ;  /* 0x0000002803027207 */ /* 0x000fe40006000000 */
[----:B------:R-:W-:-:S03]  /*23a20*/  SEL R40, R40, R3, !P4 ;  /* 0x0000000328287207 */ /* 0x000fc60006000000 */
[----:B------:R2:W-:Y:S04]  /*23a30*/  STL [R1+0x45c], R2 ;  /* 0x00045c0201007387 */ /* 0x0005e80000100800 */
.L_x_546:
[----:B------:R3:W-:Y:S01]  /*23a40*/  STL [R1+0x460], R40 ;  /* 0x0004602801007387 */ /* 0x0007e20000100800 */
[----:B------:R-:W-:-:S13]  /*23a50*/  LOP3.LUT P0, RZ, R0, 0xff, RZ, 0xc0, !PT ;  /* 0x000000ff00ff7812 */ /* 0x000fda000780c0ff */
[----:B---3--:R-:W-:Y:S05]  /*23a60*/  @P0 BRA `(.L_x_549) ;  /* 0xfffffdd400880947 */ /* 0x008fea000383ffff */
[----:B------:R-:W-:Y:S05]  /*23a70*/  EXIT ;  /* 0x000000000000794d */ /* 0x000fea0003800000 */
.L_x_3:
[----:B------:R-:W2:Y:S01]  /*23a80*/  LDL R18, [R1+0x458] ;  /* 0x0004580001127983 */ /* 0x000ea20000100800 */
[----:B------:R-:W-:-:S03]  /*23a90*/  ULDC.64 UR4, c[0x0][0x650] ;  /* 0x0001940000047ab9 */ /* 0x000fc60000000a00 */
[----:B------:R-:W3:Y:S01]  /*23aa0*/  LDL R19, [R1+0x454] ;  /* 0x0004540001137983 */ /* 0x000ee20000100800 */
[----:B------:R-:W-:Y:S01]  /*23ab0*/  PRMT R0, RZ, 0x7610, R0 ;  /* 0x00007610ff007816 */ /* 0x000fe20000000000 */
[----:B------:R-:W-:Y:S02]  /*23ac0*/  IMAD.MOV.U32 R5, RZ, RZ, -0x1 ;  /* 0xffffffffff057424 */ /* 0x000fe400078e00ff */
[----:B------:R-:W-:Y:S02]  /*23ad0*/  IMAD.MOV.U32 R4, RZ, RZ, -0x1 ;  /* 0xffffffffff047424 */ /* 0x000fe400078e00ff */
[----:B------:R-:W-:Y:S01]  /*23ae0*/  IMAD.MOV.U32 R10, RZ, RZ, -0x1 ;  /* 0xffffffffff0a7424 */ /* 0x000fe200078e00ff */
[----:B--2---:R-:W-:-:S04]  /*23af0*/  ISETP.GE.U32.AND P0, PT, R18, UR4, PT ;  /* 0x0000000412007c0c */ /* 0x004fc8000bf06070 */
[----:B---3--:R-:W-:-:S13]  /*23b00*/  ISETP.GE.U32.AND.EX P0, PT, R19, UR5, PT, P0 ;  /* 0x0000000513007c0c */ /* 0x008fda000bf06100 */
[----:B------:R-:W-:Y:S05]  /*23b10*/  @P0 BRA `(.L_x_550) ;  /* 0x0000000400600947 */ /* 0x000fea0003800000 */
[----:B------:R-:W0:Y:S01]  /*23b20*/  LDC.64 R12, c[0x0][0x628] ;  /* 0x00018a00ff0c7b82 */ /* 0x000e220000000a00 */
[----:B------:R-:W-:Y:S02]  /*23b30*/  IMAD.MOV.U32 R8, RZ, RZ, R18 ;  /* 0x000000ffff087224 */ /* 0x000fe400078e0012 */
[----:B------:R-:W-:-:S05]  /*23b40*/  IMAD.MOV.U32 R9, RZ, RZ, R19 ;  /* 0x000000ffff097224 */ /* 0x000fca00078e0013 */
[----:B------:R-:W1:Y:S08]  /*23b50*/  LDC R14, c[0x0][0x630] ;  /* 0x00018c00ff0e7b82 */ /* 0x000e700000000800 */
[----:B------:R-:W2:Y:S01]  /*23b60*/  LDC.64 R16, c[0x0][0x620] ;  /* 0x00018800ff107b82 */ /* 0x000ea20000000a00 */
[----:B0-----:R-:W-:-:S04]  /*23b70*/  ISETP.NE.U32.AND P0, PT, R12, RZ, PT ;  /* 0x000000ff0c00720c */ /* 0x001fc80003f05070 */
[----:B------:R-:W-:-:S13]  /*23b80*/  ISETP.NE.AND.EX P0, PT, R13, RZ, PT, P0 ;  /* 0x000000ff0d00720c */ /* 0x000fda0003f05300 */
[----:B-12---:R-:W-:Y:S05]  /*23b90*/  @!P0 BRA `(.L_x_551) ;  /* 0x0000000000288947 */ /* 0x006fea0003800000 */
[----:B------:R-:W0:Y:S02]  /*23ba0*/  LDC R0, c[0x0][0x634] ;  /* 0x00018d00ff007b82 */ /* 0x000e240000000800 */
[----:B0-----:R-:W-:-:S05]  /*23bb0*/  IADD3 R9, P0, R18, R0, RZ ;  /* 0x0000000012097210 */ /* 0x001fca0007f1e0ff */
        /* <DEDUP_REMOVED lines=8> */
.L_x_551:
[-CC-:B------:R-:W-:Y:S01]  /*23c40*/  SHF.R.U64 R10, R8, R14.reuse, R9.reuse ;  /* 0x0000000e080a7219 */ /* 0x180fe20000001209 */
[----:B------:R-:W0:Y:S01]  /*23c50*/  LDC R6, c[0x0][0x618] ;  /* 0x00018600ff067b82 */ /* 0x000e220000000800 */
[----:B------:R-:W-:Y:S01]  /*23c60*/  SHF.R.U32.HI R0, RZ, R14, R9 ;  /* 0x0000000eff007219 */ /* 0x000fe20000011609 */
[----:B------:R-:W-:Y:S01]  /*23c70*/  ULDC UR4, c[0x0][0x150] ;  /* 0x0000540000047ab9 */ /* 0x000fe20000000800 */
[----:B------:R-:W-:Y:S01]  /*23c80*/  IADD3 R3, P0, RZ, -R10, RZ ;  /* 0x8000000aff037210 */ /* 0x000fe20007f1e0ff */
[----:B------:R-:W-:Y:S01]  /*23c90*/  IMAD.MOV.U32 R4, RZ, RZ, R18 ;  /* 0x000000ffff047224 */ /* 0x000fe200078e0012 */
[----:B------:R-:W-:Y:S01]  /*23ca0*/  I2FP.F32.U32 R8, R2 ;  /* 0x0000000200087245 */ /* 0x000fe20000201000 */
[----:B------:R-:W-:Y:S02]  /*23cb0*/  IMAD.MOV.U32 R5, RZ, RZ, R19 ;  /* 0x000000ffff057224 */ /* 0x000fe400078e0013 */
[----:B------:R-:W1:Y:S01]  /*23cc0*/  LDC.64 R20, c[0x0][0x640] ;  /* 0x00019000ff147b82 */ /* 0x000e620000000a00 */
[----:B------:R-:W-:-:S02]  /*23cd0*/  IMAD.X R7, RZ, RZ, ~R0, P0 ;  /* 0x000000ffff077224 */ /* 0x000fc400000e0e00 */
[----:B------:R-:W-:Y:S01]  /*23ce0*/  FMUL R9, R8, UR4 ;  /* 0x0000000408097c20 */ /* 0x000fe20008400000 */
[----:B------:R-:W-:Y:S01]  /*23cf0*/  IMAD.WIDE.U32 R4, R3, R16, R4 ;  /* 0x0000001003047225 */ /* 0x000fe200078e0004 */
[----:B------:R-:W-:-:S03]  /*23d00*/  ULDC UR4, c[0x0][0x154] ;  /* 0x0000550000047ab9 */ /* 0x000fc60000000800 */
[----:B------:R-:W-:Y:S01]  /*23d10*/  IMAD R0, R7, R16, RZ ;  /* 0x0000001007007224 */ /* 0x000fe200078e02ff */
[----:B------:R-:W2:Y:S01]  /*23d20*/  LDC R13, c[0x0][0x144] ;  /* 0x00005100ff0d7b82 */ /* 0x000ea20000000800 */
[----:B------:R-:W3:Y:S02]  /*23d30*/  F2I.U32.TRUNC.NTZ R9, R9 ;  /* 0x0000000900097305 */ /* 0x000ee4000020f000 */
[----:B------:R-:W-:-:S04]  /*23d40*/  IMAD R3, R3, R17, R0 ;  /* 0x0000001103037224 */ /* 0x000fc800078e0200 */
[----:B------:R-:W-:Y:S01]  /*23d50*/  IMAD.IADD R3, R5, 0x1, R3 ;  /* 0x0000000105037824 */ /* 0x000fe200078e0203 */
[----:B------:R-:W4:Y:S04]  /*23d60*/  LDC R12, c[0x0][0x608] ;  /* 0x00018200ff0c7b82 */ /* 0x000f280000000800 */
[-C--:B0-----:R-:W-:Y:S02]  /*23d70*/  SHF.R.U64 R8, R4, R6.reuse, R3 ;  /* 0x0000000604087219 */ /* 0x081fe40000001203 */
[----:B------:R-:W-:Y:S02]  /*23d80*/  I2FP.F32.U32 R4, R11 ;  /* 0x0000000b00047245 */ /* 0x000fe40000201000 */
[----:B------:R-:W0:Y:S01]  /*23d90*/  LDC R7, c[0x0][0x658] ;  /* 0x00019600ff077b82 */ /* 0x000e220000000800 */
[----:B-1----:R-:W-:Y:S01]  /*23da0*/  ISETP.NE.U32.AND P0, PT, R20, RZ, PT ;  /* 0x000000ff1400720c */ /* 0x002fe20003f05070 */
[----:B---3--:R-:W-:Y:S01]  /*23db0*/  IMAD.MOV R0, RZ, RZ, -R9 ;  /* 0x000000ffff007224 */ /* 0x008fe200078e0a09 */
[----:B------:R-:W-:Y:S01]  /*23dc0*/  SHF.R.U32.HI R3, RZ, R6, R3 ;  /* 0x00000006ff037219 */ /* 0x000fe20000011603 */
[----:B------:R-:W-:Y:S01]  /*23dd0*/  FMUL R4, R4, UR4 ;  /* 0x0000000404047c20 */ /* 0x000fe20008400000 */
[----:B------:R-:W-:Y:S01]  /*23de0*/  ISETP.NE.AND.EX P0, PT, R21, RZ, PT, P0 ;  /* 0x000000ff1500720c */ /* 0x000fe20003f05300 */
[----:B------:R-:W-:-:S02]  /*23df0*/  IMAD.MOV.U32 R6, RZ, RZ, -0x1 ;  /* 0xffffffffff067424 */ /* 0x000fc400078e00ff */
[----:B------:R-:W1:Y:S01]  /*23e00*/  LDC R14, c[0x0][0x148] ;  /* 0x00005200ff0e7b82 */ /* 0x000e620000000800 */
[----:B--2---:R-:W-:Y:S02]  /*23e10*/  IMAD R18, R13, R0, R2 ;  /* 0x000000000d127224 */ /* 0x004fe400078e0202 */
[----:B------:R-:W-:-:S05]  /*23e20*/  IMAD.MOV.U32 R2, RZ, RZ, 0x1 ;  /* 0x00000001ff027424 */ /* 0x000fca00078e00ff */
[----:B------:R-:W2:Y:S01]  /*23e30*/  LDC R16, c[0x0][0x600] ;  /* 0x00018000ff107b82 */ /* 0x000ea20000000800 */
[-CC-:B----4-:R-:W-:Y:S02]  /*23e40*/  SHF.R.U64 R13, R8, R12.reuse, R3.reuse ;  /* 0x0000000c080d7219 */ /* 0x190fe40000001203 */
[----:B------:R-:W-:Y:S02]  /*23e50*/  SHF.R.U32.HI R0, RZ, R12, R3 ;  /* 0x0000000cff007219 */ /* 0x000fe40000011603 */
[----:B------:R3:W4:Y:S03]  /*23e60*/  F2I.U32.TRUNC.NTZ R12, R4 ;  /* 0x00000004000c7305 */ /* 0x000726000020f000 */
[----:B------:R-:W1:Y:S01]  /*23e70*/  LDC R17, c[0x0][0x648] ;  /* 0x00019200ff117b82 */ /* 0x000e620000000800 */
[-C--:B0-----:R-:W-:Y:S02]  /*23e80*/  SHF.R.U64 R15, R13, R7.reuse, R0 ;  /* 0x000000070d0f7219 */ /* 0x081fe40000001200 */
[----:B------:R-:W-:-:S02]  /*23e90*/  SHF.L.U32 R6, R6, R7, RZ ;  /* 0x0000000706067219 */ /* 0x000fc400000006ff */
[-C--:B------:R-:W-:Y:S01]  /*23ea0*/  SHF.L.U32 R22, R2, R7.reuse, RZ ;  /* 0x0000000702167219 */ /* 0x080fe200000006ff */
[----:B------:R-:W-:Y:S01]  /*23eb0*/  IMAD.MOV.U32 R2, RZ, RZ, R15 ;  /* 0x000000ffff027224 */ /* 0x000fe200078e000f */
[----:B------:R-:W-:Y:S01]  /*23ec0*/  SHF.R.U32.HI R3, RZ, R7, R0 ;  /* 0x00000007ff037219 */ /* 0x000fe20000011600 */
[----:B------:R-:W0:Y:S01]  /*23ed0*/  LDC R19, c[0x0][0x638] ;  /* 0x00018e00ff137b82 */ /* 0x000e220000000800 */
[----:B------:R-:W-:-:S07]  /*23ee0*/  LOP3.LUT R24, RZ, R6, RZ, 0x33, !PT ;  /* 0x00000006ff187212 */ /* 0x000fce00078e33ff */
        /* <DEDUP_REMOVED lines=12> */
.L_x_552:
[----:B-1----:R-:W-:Y:S01]  /*23fb0*/  SHF.R.U64 R3, R2, R17, R3 ;  /* 0x0000001102037219 */ /* 0x002fe20000001203 */
[----:B--2---:R-:W-:Y:S01]  /*23fc0*/  VIADD R7, R16, 0xffffffff ;  /* 0xffffffff10077836 */ /* 0x004fe20000000000 */
[----:B------:R-:W-:Y:S01]  /*23fd0*/  LOP3.LUT R0, R13, R24, RZ, 0xc0, !PT ;  /* 0x000000180d007212 */ /* 0x000fe200078ec0ff */
[----:B------:R-:W-:Y:S02]  /*23fe0*/  IMAD.MOV R12, RZ, RZ, -R12 ;  /* 0x000000ffff0c7224 */ /* 0x000fe400078e0a0c */
[----:B------:R-:W-:Y:S02]  /*23ff0*/  IMAD.MOV R2, RZ, RZ, -R3 ;  /* 0x000000ffff027224 */ /* 0x000fe400078e0a03 */
[----:B------:R-:W-:Y:S01]  /*24000*/  IMAD R5, R22, R3, R0 ;  /* 0x0000000316057224 */ /* 0x000fe200078e0200 */
[----:B------:R-:W-:Y:S01]  /*24010*/  LOP3.LUT R3, R8, R7, RZ, 0xc0, !PT ;  /* 0x0000000708037212 */ /* 0x000fe200078ec0ff */
[----:B------:R-:W-:Y:S02]  /*24020*/  @P4 IMAD R18, R14, R12, R11 ;  /* 0x0000000c0e124224 */ /* 0x000fe400078e020b */
[----:B0-----:R-:W-:-:S02]  /*24030*/  IMAD R0, R2, R19, R15 ;  /* 0x0000001302007224 */ /* 0x001fc400078e020f */
[----:B------:R-:W-:Y:S02]  /*24040*/  IMAD.MOV.U32 R4, RZ, RZ, 0x1 ;  /* 0x00000001ff047424 */ /* 0x000fe400078e00ff */
[----:B------:R-:W-:Y:S02]  /*24050*/  IMAD R5, R5, R23, R18 ;  /* 0x0000001705057224 */ /* 0x000fe400078e0212 */
[----:B------:R-:W-:Y:S01]  /*24060*/  IMAD R2, R0, R16, R3 ;  /* 0x0000001000027224 */ /* 0x000fe200078e0203 */
[----:B------:R-:W-:-:S04]  /*24070*/  PRMT R0, R4, 0x7610, R0 ;  /* 0x0000761004007816 */ /* 0x000fc80000000000 */
[----:B------:R-:W-:Y:S02]  /*24080*/  SEL R4, R2, R5, !P4 ;  /* 0x0000000502047207 */ /* 0x000fe40006000000 */
[----:B------:R-:W-:-:S07]  /*24090*/  SEL R5, R5, R2, !P4 ;  /* 0x0000000205057207 */ /* 0x000fce0006000000 */
.L_x_550:
[----:B------:R-:W-:-:S08]  /*240a0*/  NOP ;  /* 0x0000000000007918 */ /* 0x000fd00000000000 */
[----:B------:R-:W0:-:S00]  /*240b0*/  USETMAXREG.DEALLOC.CTAPOOL 0x18 ;  /* 0x00000018000079c8 */ /* 0x000e0000080e0500 */
[----:B------:R-:W-:-:S13]  /*240c0*/  ISETP.NE.AND P0, PT, RZ, UR8, PT ;  /* 0x00000008ff007c0c */ /* 0x000fda000bf05270 */
[----:B------:R-:W-:Y:S05]  /*240d0*/  @P0 EXIT ;  /* 0x000000000000094d */ /* 0x000fea0003800000 */
[----:B0-----:R-:W-:Y:S01]  /*240e0*/  LOP3.LUT P0, RZ, R0, 0xff, RZ, 0xc0, !PT ;  /* 0x000000ff00ff7812 */ /* 0x001fe2000780c0ff */
[----:B------:R-:W-:Y:S02]  /*240f0*/  IMAD.MOV.U32 R6, RZ, RZ, 0x1 ;  /* 0x00000001ff067424 */ /* 0x000fe400078e00ff */
[----:B------:R-:W-:-:S10]  /*24100*/  IMAD.MOV.U32 R7, RZ, RZ, RZ ;  /* 0x000000ffff077224 */ /* 0x000fd400078e00ff */
[----:B------:R-:W-:Y:S05]  /*24110*/  @!P0 BRA `(.L_x_553) ;  /* 0x0000000c00488947 */ /* 0x000fea0003800000 */
[----:B------:R-:W0:Y:S01]  /*24120*/  LDC R0, c[0x0][0x28c] ;  /* 0x0000a300ff007b82 */ /* 0x000e220000000800 */
[----:B------:R-:W1:Y:S01]  /*24130*/  S2R R2, SR_TID.X ;  /* 0x0000000000027919 */ /* 0x000e620000002100 */
[----:B------:R-:W-:Y:S01]  /*24140*/  ULDC UR5, c[0x0][0x658] ;  /* 0x0001960000057ab9 */ /* 0x000fe20000000800 */
[----:B------:R-:W-:Y:S01]  /*24150*/  UMOV UR7, 0xffffffff ;  /* 0xffffffff00077882 */ /* 0x000fe20000000000 */
[----:B------:R-:W-:Y:S01]  /*24160*/  ULDC UR6, c[0x0][0xc] ;  /* 0x0000030000067ab9 */ /* 0x000fe20000000800 */
[----:B------:R-:W-:Y:S01]  /*24170*/  USHF.L.U32 UR8, UR7, UR5, URZ ;  /* 0x0000000507087299 */ /* 0x000fe2000800063f */
[----:B------:R-:W-:Y:S01]  /*24180*/  BSSY B0, `(.L_x_553) ;  /* 0x00000cb000007945 */ /* 0x000fe20003800000 */
[----:B------:R-:W-:Y:S01]  /*24190*/  UMOV UR9, 0x1 ;  /* 0x0000000100097882 */ /* 0x000fe20000000000 */
[----:B------:R-:W-:Y:S01]  /*241a0*/  ULDC UR7, c[0x0][0x10] ;  /* 0x0000040000077ab9 */ /* 0x000fe20000000800 */
[----:B------:R-:W-:Y:S01]  /*241b0*/  USHF.L.U32 UR18, UR9, UR5, URZ ;  /* 0x0000000509127299 */ /* 0x000fe2000800063f */
[----:B------:R-:W-:Y:S01]  /*241c0*/  IMAD.MOV.U32 R9, RZ, RZ, 0x1 ;  /* 0x00000001ff097424 */ /* 0x000fe200078e00ff */
[----:B------:R-:W-:Y:S01]  /*241d0*/  UIMAD.WIDE.U32 UR6, UR6, UR7, URZ ;  /* 0x00000007060672a5 */ /* 0x000fe2000f8e003f */
[----:B------:R-:W-:Y:S01]  /*241e0*/  IMAD.MOV.U32 R6, RZ, RZ, 0x1 ;  /* 0x00000001ff067424 */ /* 0x000fe200078e00ff */
[----:B------:R-:W-:Y:S01]  /*241f0*/  ULDC UR5, c[0x0][0x14] ;  /* 0x0000050000057ab9 */ /* 0x000fe20000000800 */
[----:B------:R-:W-:Y:S01]  /*24200*/  IMAD.MOV.U32 R7, RZ, RZ, RZ ;  /* 0x000000ffff077224 */ /* 0x000fe200078e00ff */
[----:B------:R-:W-:-:S02]  /*24210*/  UIMAD.WIDE.U32 UR20, UR6, UR5, URZ ;  /* 0x00000005061472a5 */ /* 0x000fc4000f8e003f */
[----:B------:R-:W-:Y:S01]  /*24220*/  UIMAD UR16, UR7, UR5, URZ ;  /* 0x00000005071072a4 */ /* 0x000fe2000f8e023f */
[----:B------:R-:W-:Y:S01]  /*24230*/  ULDC UR4, c[0x0][0x600] ;  /* 0x0001800000047ab9 */ /* 0x000fe20000000800 */
[----:B------:R-:W-:Y:S02]  /*24240*/  ULOP3.LUT UR24, UR13, 0x2, URZ, 0xfc, !UPT ;  /* 0x000000020d187892 */ /* 0x000fe4000f8efc3f */
[----:B------:R-:W-:Y:S01]  /*24250*/  UIADD3 UR4, UR4, -0x1, URZ ;  /* 0xffffffff04047890 */ /* 0x000fe2000fffe03f */
[----:B0-----:R-:W-:Y:S01]  /*24260*/  VIADD R0, R0, 0x3f ;  /* 0x0000003f00007836 */ /* 0x001fe20000000000 */
[----:B------:R-:W-:Y:S02]  /*24270*/  ULOP3.LUT UR17, URZ, UR8, URZ, 0x33, !UPT ;  /* 0x000000083f117292 */ /* 0x000fe4000f8e333f */
[----:B------:R-:W-:Y:S02]  /*24280*/  UIADD3 UR16, UR21, UR16, URZ ;  /* 0x0000001015107290 */ /* 0x000fe4000fffe03f */
[----:B------:R-:W-:Y:S01]  /*24290*/  SHF.R.S32.HI R3, RZ, 0x1f, R0 ;  /* 0x0000001fff037819 */ /* 0x000fe20000011400 */
[----:B------:R-:W-:-:S03]  /*242a0*/  ULDC.64 UR22, c[0x0][0x198] ;  /* 0x0000660000167ab9 */ /* 0x000fc60000000a00 */
[----:B------:R-:W-:Y:S02]  /*242b0*/  LEA.HI R0, R3, R0, RZ, 0x6 ;  /* 0x0000000003007211 */ /* 0x000fe400078f30ff */
[C---:B-1----:R-:W-:Y:S02]  /*242c0*/  LOP3.LUT P2, RZ, R2.reuse, 0x7f, RZ, 0xc0, !PT ;  /* 0x0000007f02ff7812 */ /* 0x042fe4000784c0ff */
[----:B------:R-:W-:Y:S02]  /*242d0*/  SHF.R.S32.HI R0, RZ, 0x6, R0 ;  /* 0x00000006ff007819 */ /* 0x000fe40000011400 */
[----:B------:R-:W-:-:S03]  /*242e0*/  LOP3.LUT P0, RZ, R2, 0x1f, RZ, 0xc0, !PT ;  /* 0x0000001f02ff7812 */ /* 0x000fc6000780c0ff */
[----:B------:R-:W-:Y:S01]  /*242f0*/  VIADD R14, R0, 0x1 ;  /* 0x00000001000e7836 */ /* 0x000fe20000000000 */
[----:B------:R-:W-:-:S13]  /*24300*/  PLOP3.LUT P0, PT, P0, P2, PT, 0x8a, 0x0 ;  /* 0x000000000000781c */ /* 0x000fda0000705172 */
.L_x_565:
[----:B------:R-:W-:-:S03]  /*24310*/  UMOV UR5, 0xffffffff ;  /* 0xffffffff00057882 */ /* 0x000fc60000000000 */
[----:B------:R-:W-:Y:S05]  /*24320*/  BRA.DIV UR5, `(.L_x_554) ;  /* 0x00000012052c7947 */ /* 0x000fea000b800000 */
[----:B------:R-:W-:-:S13]  /*24330*/  ELECT P1, URZ, PT ;  /* 0x00000000003f782f */ /* 0x000fda0003820000 */
.L_x_579:
[----:B------:R-:W0:Y:S01]  /*24340*/  LDC R2, c[0x0][0x28c] ;  /* 0x0000a300ff027b82 */ /* 0x000e220000000800 */
[----:B------:R-:W-:Y:S01]  /*24350*/  BSSY B1, `(.L_x_555) ;  /* 0x0000035000017945 */ /* 0x000fe20003800000 */
[----:B0-----:R-:W-:-:S13]  /*24360*/  ISETP.LT.OR P1, PT, R2, 0x1, !P1 ;  /* 0x000000010200780c */ /* 0x001fda0004f21670 */
[----:B------:R-:W-:Y:S05]  /*24370*/  @P1 BRA `(.L_x_556) ;  /* 0x0000000000c81947 */ /* 0x000fea0003800000 */
[----:B------:R-:W-:Y:S02]  /*24380*/  IMAD.SHL.U32 R4, R4, 0x100, RZ ;  /* 0x0000010004047824 */ /* 0x000fe400078e00ff */
[----:B------:R-:W-:Y:S02]  /*24390*/  IMAD.SHL.U32 R5, R5, 0x100, RZ ;  /* 0x0000010005057824 */ /* 0x000fe400078e00ff */
[----:B------:R-:W-:Y:S02]  /*243a0*/  IMAD.MOV.U32 R13, RZ, RZ, RZ ;  /* 0x000000ffff0d7224 */ /* 0x000fe400078e00ff */
[----:B------:R-:W-:Y:S02]  /*243b0*/  IMAD.MOV.U32 R3, RZ, RZ, R14 ;  /* 0x000000ffff037224 */ /* 0x000fe400078e000e */
[----:B------:R-:W-:Y:S02]  /*243c0*/  IMAD.MOV.U32 R2, RZ, RZ, R6 ;  /* 0x000000ffff027224 */ /* 0x000fe400078e0006 */
[----:B------:R-:W-:-:S07]  /*243d0*/  IMAD.MOV.U32 R8, RZ, RZ, R7 ;  /* 0x000000ffff087224 */ /* 0x000fce00078e0007 */
.L_x_560:
[----:B------:R-:W0:Y:S01]  /*243e0*/  S2R R12, SR_CgaCtaId ;  /* 0x00000000000c7919 */ /* 0x000e220000008800 */
[----:B------:R-:W-:-:S04]  /*243f0*/  MOV R11, 0x400 ;  /* 0x00000400000b7802 */ /* 0x000fc80000000f00 */
[----:B0-----:R-:W-:Y:S02]  /*24400*/  LEA R15, R12, R11, 0x18 ;  /* 0x0000000b0c0f7211 */ /* 0x001fe400078ec0ff */
[----:B------:R-:W-:Y:S01]  /*24410*/  SHF.L.U32 R11, R2, 0x1f, RZ ;  /* 0x0000001f020b7819 */ /* 0x000fe200000006ff */
[----:B------:R-:W0:Y:S02]  /*24420*/  @!P2 LDC R12, c[0x0][0x500] ;  /* 0x00014000ff0cab82 */ /* 0x000e240000000800 */
[----:B------:R-:W-:-:S04]  /*24430*/  IMAD R16, R8, 0x8, R15 ;  /* 0x0000000808107824 */ /* 0x000fc800078e020f */
[----:B------:R-:W1:Y:S02]  /*24440*/  SYNCS.PHASECHK.TRANS64.TRYWAIT P1, [R16+URZ+0x38], R11 ;  /* 0x0000380b100075a7 */ /* 0x000e64000802017f */
[----:B-1----:R-:W-:Y:S05]  /*24450*/  @!P1 BRA `(.L_x_557) ;  /* 0x0000001000009947 */ /* 0x002fea0003800000 */
.L_x_580:
[----:B------:R-:W-:Y:S01]  /*24460*/  UPRMT UR5, UR24, 0x9910, URZ ;  /* 0x0000991018057896 */ /* 0x000fe2000800003f */
[----:B0-----:R0:W-:Y:S03]  /*24470*/  @!P2 SYNCS.ARRIVE.TRANS64 RZ, [R16+URZ], R12 ;  /* 0x0000000c10ffa9a7 */ /* 0x0011e6000800003f */
[----:B------:R-:W-:-:S06]  /*24480*/  UISETP.NE.AND UP0, UPT, UR5, 0x2, UPT ;  /* 0x000000020500788c */ /* 0x000fcc000bf05270 */
[----:B------:R-:W-:-:S13]  /*24490*/  PLOP3.LUT P1, PT, PT, PT, UP0, 0x80, 0x0 ;  /* 0x000000000000781c */ /* 0x000fda0003f2f008 */
[----:B0-----:R-:W-:Y:S05]  /*244a0*/  @P1 BRA `(.L_x_558) ;  /* 0x0000000000041947 */ /* 0x001fea0003800000 */
[----:B------:R-:W-:Y:S01]  /*244b0*/  BPT.TRAP 0x1 ;  /* 0x000000040000795c */ /* 0x000fe20000300000 */
.L_x_558:
[----:B------:R-:W-:Y:S05]  /*244c0*/  @P0 BRA `(.L_x_559) ;  /* 0x0000000000040947 */ /* 0x000fea0003800000 */
[----:B------:R-:W-:Y:S01]  /*244d0*/  BPT.TRAP 0x1 ;  /* 0x000000040000795c */ /* 0x000fe20000300000 */
.L_x_559:
[----:B------:R-:W-:Y:S01]  /*244e0*/  IMAD R15, R8, 0x4000, R15 ;  /* 0x00004000080f7824 */ /* 0x000fe200078e020f */
[----:B------:R-:W-:Y:S01]  /*244f0*/  R2UR UR9, R16 ;  /* 0x00000000100972ca */ /* 0x000fe200000e0000 */
[----:B------:R-:W-:Y:S01]  /*24500*/  VIADD R3, R3, 0xffffffff ;  /* 0xffffffff03037836 */ /* 0x000fe20000000000 */
[----:B------:R-:W-:Y:S01]  /*24510*/  UIADD3 UR6, UP0, UR22, 0xf0, URZ ;  /* 0x000000f016067890 */ /* 0x000fe2000ff1e03f */
[----:B------:R-:W-:Y:S01]  /*24520*/  R2UR UR11, R5 ;  /* 0x00000000050b72ca */ /* 0x000fe200000e0000 */
[----:B------:R-:W-:Y:S01]  /*24530*/  UIADD3 UR26, UP1, UR22, 0x1f0, URZ ;  /* 0x000001f0161a7890 */ /* 0x000fe2000ff3e03f */
[----:B------:R-:W-:Y:S01]  /*24540*/  R2UR UR5, R15 ;  /* 0x000000000f0572ca */ /* 0x000fe200000e0000 */
[----:B------:R-:W-:Y:S01]  /*24550*/  UIADD3.X UR7, URZ, UR23, URZ, UP0, !UPT ;  /* 0x000000173f077290 */ /* 0x000fe200087fe43f */
[----:B------:R-:W-:Y:S01]  /*24560*/  R2UR UR10, R13 ;  /* 0x000000000d0a72ca */ /* 0x000fe200000e0000 */
[----:B------:R-:W-:Y:S01]  /*24570*/  VIADD R8, R8, 0x1 ;  /* 0x0000000108087836 */ /* 0x000fe20000000000 */
[----:B------:R-:W-:Y:S01]  /*24580*/  R2UR UR12, R10 ;  /* 0x000000000a0c72ca */ /* 0x000fe200000e0000 */
[----:B------:R-:W-:Y:S01]  /*24590*/  UIADD3.X UR27, URZ, UR23, URZ, UP1, !UPT ;  /* 0x000000173f1b7290 */ /* 0x000fe20008ffe43f */
[----:B------:R-:W-:Y:S01]  /*245a0*/  R2UR UR19, R4 ;  /* 0x00000000041372ca */ /* 0x000fe200000e0000 */
[----:B------:R-:W-:Y:S01]  /*245b0*/  UMOV UR14, 0x0 ;  /* 0x00000000000e7882 */ /* 0x000fe20000000000 */
[----:B------:R-:W-:Y:S01]  /*245c0*/  ISETP.GT.AND P3, PT, R3, 0x1, PT ;  /* 0x000000010300780c */ /* 0x000fe20003f64270 */
[----:B------:R-:W-:Y:S01]  /*245d0*/  UMOV UR15, 0x10000000 ;  /* 0x10000000000f7882 */ /* 0x000fe20000000000 */
[----:B------:R-:W-:Y:S01]  /*245e0*/  ISETP.NE.AND P1, PT, R8, 0x7, PT ;  /* 0x000000070800780c */ /* 0x000fe20003f25270 */
[----:B------:R-:W-:-:S02]  /*245f0*/  VIADD R13, R13, 0x40 ;  /* 0x000000400d0d7836 */ /* 0x000fc40000000000 */
[----:B------:R-:W-:Y:S01]  /*24600*/  UIADD3 UR8, UR5, 0x180, URZ ;  /* 0x0000018005087890 */ /* 0x000fe2000fffe03f */
[----:B-1----:R-:W-:Y:S01]  /*24610*/  SEL R11, RZ, 0x1, P1 ;  /* 0x00000001ff0b7807 */ /* 0x002fe20000800000 */
[----:B------:R-:W-:Y:S01]  /*24620*/  UIADD3 UR5, UR5, 0x1c180, URZ ;  /* 0x0001c18005057890 */ /* 0x000fe2000fffe03f */
[----:B------:R-:W-:Y:S02]  /*24630*/  SEL R8, R8, RZ, P1 ;  /* 0x000000ff08087207 */ /* 0x000fe40000800000 */
[----:B------:R-:W-:-:S04]  /*24640*/  LOP3.LUT R2, R2, R11, RZ, 0x3c, !PT ;  /* 0x0000000b02027212 */ /* 0x000fc800078e3cff */
[----:B------:R0:W-:Y:S02]  /*24650*/  UTMALDG.3D [UR8], [UR6], desc[UR14] ;  /* 0x00000e08060075b4 */ /* 0x0001e40008011000 */
[----:B0-----:R-:W-:Y:S01]  /*24660*/  UMOV UR8, UR5 ;  /* 0x0000000500087c82 */ /* 0x001fe20008000000 */
[----:B------:R-:W-:Y:S02]  /*24670*/  UMOV UR11, UR19 ;  /* 0x00000013000b7c82 */ /* 0x000fe40008000000 */
[----:B------:R0:W-:Y:S02]  /*24680*/  UTMALDG.3D [UR8], [UR26], desc[UR14] ;  /* 0x00000e081a0075b4 */ /* 0x0001e40008011000 */
[----:B0-----:R-:W-:Y:S05]  /*24690*/  @P3 BRA `(.L_x_560) ;  /* 0xfffffffc00503947 */ /* 0x001fea000383ffff */
.L_x_556:
[----:B------:R-:W-:Y:S05]  /*246a0*/  BSYNC B1 ;  /* 0x0000000000017941 */ /* 0x000fea0003800000 */
.L_x_555:
[----:B------:R-:W2:Y:S01]  /*246b0*/  LDL.LU R16, [R1+0x454] ;  /* 0x0004540001107983 */ /* 0x000ea20000300800 */
[----:B------:R-:W-:Y:S01]  /*246c0*/  LOP3.LUT P3, RZ, R9, 0xff, RZ, 0xc0, !PT ;  /* 0x000000ff09ff7812 */ /* 0x000fe2000786c0ff */
[----:B------:R-:W-:Y:S01]  /*246d0*/  IMAD.IADD R4, R0, 0x1, R7 ;  /* 0x0000000100047824 */ /* 0x000fe200078e0207 */
[----:B------:R-:W-:Y:S01]  /*246e0*/  ULDC.64 UR6, c[0x0][0x650] ;  /* 0x0001940000067ab9 */ /* 0x000fe20000000a00 */
[----:B------:R-:W3:Y:S01]  /*246f0*/  LDL.LU R15, [R1+0x458] ;  /* 0x00045800010f7983 */ /* 0x000ee20000300800 */
[----:B------:R-:W-:Y:S01]  /*24700*/  BSSY B1, `(.L_x_561) ;  /* 0x0000070000017945 */ /* 0x000fe20003800000 */
[C---:B------:R-:W-:Y:S01]  /*24710*/  IMAD.WIDE.U32 R2, R4.reuse, 0x24924925, RZ ;  /* 0x2492492504027825 */ /* 0x040fe200078e00ff */
[C---:B------:R-:W-:Y:S02]  /*24720*/  ISETP.GT.U32.AND P1, PT, R4.reuse, 0x6, PT ;  /* 0x000000060400780c */ /* 0x040fe40003f24070 */
[----:B------:R-:W-:Y:S01]  /*24730*/  PRMT R9, RZ, 0x7610, R9 ;  /* 0x00007610ff097816 */ /* 0x000fe20000000009 */
[----:B------:R-:W-:Y:S01]  /*24740*/  IMAD.IADD R2, R4, 0x1, -R3 ;  /* 0x0000000104027824 */ /* 0x000fe200078e0a03 */
[----:B------:R-:W-:Y:S01]  /*24750*/  ISETP.LT.U32.AND P1, PT, R0, 0x7, P1 ;  /* 0x000000070000780c */ /* 0x000fe20000f21070 */
[----:B------:R-:W-:-:S02]  /*24760*/  IMAD.MOV.U32 R5, RZ, RZ, -0x1 ;  /* 0xffffffffff057424 */ /* 0x000fc400078e00ff */
[----:B------:R-:W0:Y:S01]  /*24770*/  @P3 S2R R8, SR_CgaCtaId ;  /* 0x0000000000083919 */ /* 0x000e220000008800 */
[----:B------:R-:W-:Y:S01]  /*24780*/  LEA.HI R2, R2, R3, RZ, 0x1f ;  /* 0x0000000302027211 */ /* 0x000fe200078ff8ff */
[----:B------:R-:W-:Y:S01]  /*24790*/  IMAD.MOV.U32 R10, RZ, RZ, -0x1 ;  /* 0xffffffffff0a7424 */ /* 0x000fe200078e00ff */
[----:B------:R-:W-:Y:S02]  /*247a0*/  @P3 MOV R3, 0x400 ;  /* 0x0000040000033802 */ /* 0x000fe40000000f00 */
[--C-:B------:R-:W-:Y:S02]  /*247b0*/  SHF.R.U32.HI R7, RZ, 0x2, R2.reuse ;  /* 0x00000002ff077819 */ /* 0x100fe40000011602 */
[----:B------:R-:W-:Y:S02]  /*247c0*/  PRMT R2, RZ, 0x7610, R2 ;  /* 0x00007610ff027816 */ /* 0x000fe40000000002 */
[----:B0-----:R-:W-:-:S04]  /*247d0*/  @P3 LEA R3, R8, R3, 0x18 ;  /* 0x0000000308033211 */ /* 0x001fc800078ec0ff */
[----:B------:R0:W-:Y:S01]  /*247e0*/  @P3 SYNCS.ARRIVE.TRANS64.A1T0 RZ, [R3+URZ+0x88], RZ ;  /* 0x000088ff03ff39a7 */ /* 0x0001e2000810003f */
[----:B------:R-:W-:Y:S02]  /*247f0*/  ISETP.GE.U32.AND P3, PT, R0, 0x7, PT ;  /* 0x000000070000780c */ /* 0x000fe40003f66070 */
[----:B0-----:R-:W-:-:S04]  /*24800*/  SEL R3, RZ, 0x1, !P1 ;  /* 0x00000001ff037807 */ /* 0x001fc80004800000 */
[----:B------:R-:W-:-:S07]  /*24810*/  LOP3.LUT R6, R6, R3, RZ, 0x3c, !PT ;  /* 0x0000000306067212 */ /* 0x000fce00078e3cff */
[----:B------:R-:W-:Y:S01]  /*24820*/  @P3 LOP3.LUT R6, R6, 0x1, R7, 0x78, !PT ;  /* 0x0000000106063812 */ /* 0x000fe200078e7807 */
[----:B------:R-:W-:Y:S02]  /*24830*/  IMAD R7, R7, -0x7, R4 ;  /* 0xfffffff907077824 */ /* 0x000fe400078e0204 */
[----:B------:R-:W-:Y:S01]  /*24840*/  IMAD.MOV.U32 R4, RZ, RZ, -0x1 ;  /* 0xffffffffff047424 */ /* 0x000fe200078e00ff */
[----:B---3--:R-:W-:-:S04]  /*24850*/  IADD3 R15, P1, R15, UR20, RZ ;  /* 0x000000140f0f7c10 */ /* 0x008fc8000ff3e0ff */
[----:B--2---:R-:W-:Y:S01]  /*24860*/  IADD3.X R16, R16, UR16, RZ, P1, !PT ;  /* 0x0000001010107c10 */ /* 0x004fe20008ffe4ff */
[----:B------:R0:W-:Y:S01]  /*24870*/  STL [R1+0x458], R15 ;  /* 0x0004580f01007387 */ /* 0x0001e20000100800 */
[----:B------:R-:W-:-:S03]  /*24880*/  ISETP.GE.U32.AND P1, PT, R15, UR6, PT ;  /* 0x000000060f007c0c */ /* 0x000fc6000bf26070 */
[----:B------:R0:W-:Y:S01]  /*24890*/  STL [R1+0x454], R16 ;  /* 0x0004541001007387 */ /* 0x0001e20000100800 */
[----:B------:R-:W-:-:S13]  /*248a0*/  ISETP.GE.U32.AND.EX P1, PT, R16, UR7, PT, P1 ;  /* 0x0000000710007c0c */ /* 0x000fda000bf26110 */
[----:B0-----:R-:W-:Y:S05]  /*248b0*/  @P1 BRA `(.L_x_562) ;  /* 0x0000000400501947 */ /* 0x001fea0003800000 */
[----:B------:R-:W0:Y:S01]  /*248c0*/  S2R R8, SR_CTAID.X ;  /* 0x0000000000087919 */ /* 0x000e220000002500 */
[----:B------:R-:W-:Y:S01]  /*248d0*/  ULDC UR5, c[0x0][0x150] ;  /* 0x0000540000057ab9 */ /* 0x000fe20000000800 */
[----:B------:R-:W1:Y:S01]  /*248e0*/  LDC R3, c[0x0][0x144] ;  /* 0x00005100ff037b82 */ /* 0x000e620000000800 */
[----:B------:R-:W-:Y:S01]  /*248f0*/  ULDC.64 UR6, c[0x0][0x628] ;  /* 0x00018a0000067ab9 */ /* 0x000fe20000000a00 */
[----:B------:R-:W2:Y:S01]  /*24900*/  S2R R5, SR_CTAID.Y ;  /* 0x0000000000057919 */ /* 0x000ea20000002600 */
[----:B------:R-:W-:Y:S01]  /*24910*/  ISETP.NE.U32.AND P1, PT, RZ, UR6, PT ;  /* 0x00000006ff007c0c */ /* 0x000fe2000bf25070 */
[----:B------:R-:W-:-:S03]  /*24920*/  ULDC UR8, c[0x0][0x630] ;  /* 0x00018c0000087ab9 */ /* 0x000fc60000000800 */
[----:B------:R-:W-:Y:S01]  /*24930*/  ISETP.NE.AND.EX P1, PT, RZ, UR7, PT, P1 ;  /* 0x00000007ff007c0c */ /* 0x000fe2000bf25310 */
[----:B------:R-:W3:Y:S01]  /*24940*/  LDC R12, c[0x0][0x148] ;  /* 0x00005200ff0c7b82 */ /* 0x000ee20000000800 */
[----:B0-----:R-:W-:Y:S02]  /*24950*/  I2FP.F32.U32 R2, R8 ;  /* 0x0000000800027245 */ /* 0x001fe40000201000 */
[----:B--2---:R-:W-:-:S03]  /*24960*/  I2FP.F32.U32 R4, R5 ;  /* 0x0000000500047245 */ /* 0x004fc60000201000 */
[----:B------:R-:W-:Y:S01]  /*24970*/  FMUL R2, R2, UR5 ;  /* 0x0000000502027c20 */ /* 0x000fe20008400000 */
[----:B------:R-:W-:Y:S02]  /*24980*/  ULDC UR5, c[0x0][0x154] ;  /* 0x0000550000057ab9 */ /* 0x000fe40000000800 */
[----:B------:R-:W-:-:S03]  /*24990*/  FMUL R10, R4, UR5 ;  /* 0x00000005040a7c20 */ /* 0x000fc60008400000 */
[----:B------:R-:W0:Y:S08]  /*249a0*/  F2I.U32.TRUNC.NTZ R2, R2 ;  /* 0x0000000200027305 */ /* 0x000e30000020f000 */
[----:B------:R-:W2:Y:S01]  /*249b0*/  F2I.U32.TRUNC.NTZ R10, R10 ;  /* 0x0000000a000a7305 */ /* 0x000ea2000020f000 */
[----:B0-----:R-:W-:Y:S02]  /*249c0*/  IMAD.MOV R4, RZ, RZ, -R2 ;  /* 0x000000ffff047224 */ /* 0x001fe400078e0a02 */
[----:B------:R-:W-:-:S02]  /*249d0*/  IMAD.MOV.U32 R2, RZ, RZ, R15 ;  /* 0x000000ffff027224 */ /* 0x000fc400078e000f */
[----:B-1----:R-:W-:Y:S02]  /*249e0*/  IMAD R8, R3, R4, R8 ;  /* 0x0000000403087224 */ /* 0x002fe400078e0208 */
[----:B--2---:R-:W-:-:S04]  /*249f0*/  IMAD.MOV R3, RZ, RZ, -R10 ;  /* 0x000000ffff037224 */ /* 0x004fc800078e0a0a */
[----:B---3--:R-:W-:Y:S02]  /*24a00*/  @P4 IMAD R8, R12, R3, R5 ;  /* 0x000000030c084224 */ /* 0x008fe400078e0205 */
[----:B------:R-:W-:Y:S01]  /*24a10*/  IMAD.MOV.U32 R3, RZ, RZ, R16 ;  /* 0x000000ffff037224 */ /* 0x000fe200078e0010 */
[----:B------:R-:W-:Y:S06]  /*24a20*/  @!P1 BRA `(.L_x_563) ;  /* 0x0000000000289947 */ /* 0x000fec0003800000 */
[----:B------:R-:W-:Y:S02]  /*24a30*/  ULDC UR5, c[0x0][0x634] ;  /* 0x00018d0000057ab9 */ /* 0x000fe40000000800 */
[----:B------:R-:W-:-:S05]  /*24a40*/  IADD3 R3, P1, R15, UR5, RZ ;  /* 0x000000050f037c10 */ /* 0x000fca000ff3e0ff */
[----:B------:R-:W-:-:S04]  /*24a50*/  IMAD.X R11, RZ, RZ, R16, P1 ;  /* 0x000000ffff0b7224 */ /* 0x000fc800008e0610 */
[----:B------:R-:W-:-:S04]  /*24a60*/  IMAD.WIDE.U32 R4, R11, UR6, RZ ;  /* 0x000000060b047c25 */ /* 0x000fc8000f8e00ff */
[----:B------:R-:W-:-:S04]  /*24a70*/  IMAD.WIDE.U32 R4, P1, R3, UR7, R4 ;  /* 0x0000000703047c25 */ /* 0x000fc8000f820004 */
[----:B------:R-:W-:-:S04]  /*24a80*/  IMAD.WIDE.U32 R2, R3, UR6, RZ ;  /* 0x0000000603027c25 */ /* 0x000fc8000f8e00ff */
[----:B------:R-:W-:Y:S01]  /*24a90*/  IMAD.MOV.U32 R2, RZ, RZ, R5 ;  /* 0x000000ffff027224 */ /* 0x000fe200078e0005 */
[----:B------:R-:W-:Y:S01]  /*24aa0*/  IADD3 RZ, P3, R3, R4, RZ ;  /* 0x0000000403ff7210 */ /* 0x000fe20007f7e0ff */
[----:B------:R-:W-:-:S04]  /*24ab0*/  IMAD.X R3, RZ, RZ, RZ, P1 ;  /* 0x000000ffff037224 */ /* 0x000fc800008e06ff */
[----:B------:R-:W-:-:S08]  /*24ac0*/  IMAD.WIDE.U32.X R2, R11, UR7, R2, P3 ;  /* 0x000000070b027c25 */ /* 0x000fd000098e0402 */
.L_x_563:
[--C-:B------:R-:W-:Y:S01]  /*24ad0*/  SHF.R.U64 R10, R2, UR8, R3.reuse ;  /* 0x00000008020a7c19 */ /* 0x100fe20008001203 */
[----:B------:R-:W-:Y:S01]  /*24ae0*/  ULDC.64 UR6, c[0x0][0x620] ;  /* 0x0001880000067ab9 */ /* 0x000fe20000000a00 */
[----:B------:R-:W-:Y:S01]  /*24af0*/  SHF.R.U32.HI R2, RZ, UR8, R3 ;  /* 0x00000008ff027c19 */ /* 0x000fe20008011603 */
[----:B------:R-:W-:Y:S01]  /*24b00*/  IMAD.MOV.U32 R3, RZ, RZ, R16 ;  /* 0x000000ffff037224 */ /* 0x000fe200078e0010 */
[----:B------:R-:W-:Y:S01]  /*24b10*/  IADD3 R11, P1, RZ, -R10, RZ ;  /* 0x8000000aff0b7210 */ /* 0x000fe20007f3e0ff */
[----:B------:R-:W-:-:S04]  /*24b20*/  ULDC UR5, c[0x0][0x618] ;  /* 0x0001860000057ab9 */ /* 0x000fc80000000800 */
[----:B------:R-:W-:-:S04]  /*24b30*/  IMAD.X R2, RZ, RZ, ~R2, P1 ;  /* 0x000000ffff027224 */ /* 0x000fc800008e0e02 */
[----:B------:R-:W-:-:S04]  /*24b40*/  IMAD R2, R2, UR6, RZ ;  /* 0x0000000602027c24 */ /* 0x000fc8000f8e02ff */
[----:B------:R-:W-:Y:S02]  /*24b50*/  IMAD R5, R11, UR7, R2 ;  /* 0x000000070b057c24 */ /* 0x000fe4000f8e0202 */
[----:B------:R-:W-:-:S04]  /*24b60*/  IMAD.MOV.U32 R2, RZ, RZ, R15 ;  /* 0x000000ffff027224 */ /* 0x000fc800078e000f */
[----:B------:R-:W-:Y:S01]  /*24b70*/  IMAD.WIDE.U32 R2, R11, UR6, R2 ;  /* 0x000000060b027c25 */ /* 0x000fe2000f8e0002 */
[----:B------:R-:W-:Y:S02]  /*24b80*/  ULDC.64 UR6, c[0x0][0x640] ;  /* 0x0001900000067ab9 */ /* 0x000fe40000000a00 */
[----:B------:R-:W-:Y:S01]  /*24b90*/  ISETP.NE.U32.AND P1, PT, RZ, UR6, PT ;  /* 0x00000006ff007c0c */ /* 0x000fe2000bf25070 */
[----:B------:R-:W-:-:S03]  /*24ba0*/  IMAD.IADD R3, R3, 0x1, R5 ;  /* 0x0000000103037824 */ /* 0x000fc600078e0205 */
[----:B------:R-:W-:Y:S02]  /*24bb0*/  ISETP.NE.AND.EX P1, PT, RZ, UR7, PT, P1 ;  /* 0x00000007ff007c0c */ /* 0x000fe4000bf25310 */
[--C-:B------:R-:W-:Y:S02]  /*24bc0*/  SHF.R.U64 R11, R2, UR5, R3.reuse ;  /* 0x00000005020b7c19 */ /* 0x100fe40008001203 */
[----:B------:R-:W-:Y:S01]  /*24bd0*/  SHF.R.U32.HI R2, RZ, UR5, R3 ;  /* 0x00000005ff027c19 */ /* 0x000fe20008011603 */
[----:B------:R-:W-:-:S03]  /*24be0*/  ULDC UR5, c[0x0][0x608] ;  /* 0x0001820000057ab9 */ /* 0x000fc60000000800 */
[--C-:B------:R-:W-:Y:S02]  /*24bf0*/  SHF.R.U64 R12, R11, UR5, R2.reuse ;  /* 0x000000050b0c7c19 */ /* 0x100fe40008001202 */
[----:B------:R-:W-:Y:S01]  /*24c00*/  SHF.R.U32.HI R3, RZ, UR5, R2 ;  /* 0x00000005ff037c19 */ /* 0x000fe20008011602 */
[----:B------:R-:W-:-:S03]  /*24c10*/  ULDC UR5, c[0x0][0x658] ;  /* 0x0001960000057ab9 */ /* 0x000fc60000000800 */
[--C-:B------:R-:W-:Y:S02]  /*24c20*/  SHF.R.U64 R13, R12, UR5, R3.reuse ;  /* 0x000000050c0d7c19 */ /* 0x100fe40008001203 */
[----:B------:R-:W-:-:S03]  /*24c30*/  SHF.R.U32.HI R15, RZ, UR5, R3 ;  /* 0x00000005ff0f7c19 */ /* 0x000fc60008011603 */
[----:B------:R-:W-:Y:S02]  /*24c40*/  IMAD.MOV.U32 R2, RZ, RZ, R13 ;  /* 0x000000ffff027224 */ /* 0x000fe400078e000d */
        /* <DEDUP_REMOVED lines=12> */
.L_x_564:
[----:B------:R-:W-:Y:S01]  /*24d10*/  ULDC UR5, c[0x0][0x648] ;  /* 0x0001920000057ab9 */ /* 0x000fe20000000800 */
[----:B------:R-:W-:Y:S02]  /*24d20*/  LOP3.LUT R12, R12, UR17, RZ, 0xc0, !PT ;  /* 0x000000110c0c7c12 */ /* 0x000fe4000f8ec0ff */
[----:B------:R-:W-:Y:S01]  /*24d30*/  SHF.R.U64 R3, R2, UR5, R3 ;  /* 0x0000000502037c19 */ /* 0x000fe20008001203 */
[----:B------:R-:W-:-:S04]  /*24d40*/  ULDC UR5, c[0x0][0x638] ;  /* 0x00018e0000057ab9 */ /* 0x000fc80000000800 */
[----:B------:R-:W-:Y:S02]  /*24d50*/  IMAD.MOV R2, RZ, RZ, -R3 ;  /* 0x000000ffff027224 */ /* 0x000fe400078e0a03 */
[----:B------:R-:W-:Y:S02]  /*24d60*/  IMAD R5, R3, UR18, R12 ;  /* 0x0000001203057c24 */ /* 0x000fe4000f8e020c */
[----:B------:R-:W-:Y:S01]  /*24d70*/  IMAD R13, R2, UR5, R13 ;  /* 0x00000005020d7c24 */ /* 0x000fe2000f8e020d */
[----:B------:R-:W-:Y:S01]  /*24d80*/  ULDC UR5, c[0x0][0x610] ;  /* 0x0001840000057ab9 */ /* 0x000fe20000000800 */
[----:B------:R-:W-:Y:S01]  /*24d90*/  LOP3.LUT R2, R11, UR4, RZ, 0xc0, !PT ;  /* 0x000000040b027c12 */ /* 0x000fe2000f8ec0ff */
[----:B------:R-:W-:Y:S01]  /*24da0*/  IMAD R8, R5, UR5, R8 ;  /* 0x0000000505087c24 */ /* 0x000fe2000f8e0208 */
[----:B------:R-:W-:-:S03]  /*24db0*/  ULDC UR5, c[0x0][0x600] ;  /* 0x0001800000057ab9 */ /* 0x000fc60000000800 */
[----:B------:R-:W-:Y:S02]  /*24dc0*/  IMAD R13, R13, UR5, R2 ;  /* 0x000000050d0d7c24 */ /* 0x000fe4000f8e0202 */
[----:B------:R-:W-:-:S03]  /*24dd0*/  IMAD.MOV.U32 R2, RZ, RZ, 0x1 ;  /* 0x00000001ff027424 */ /* 0x000fc600078e00ff */
[----:B------:R-:W-:Y:S02]  /*24de0*/  SEL R4, R13, R8, !P4 ;  /* 0x000000080d047207 */ /* 0x000fe40006000000 */
[----:B------:R-:W-:-:S07]  /*24df0*/  SEL R5, R8, R13, !P4 ;  /* 0x0000000d08057207 */ /* 0x000fce0006000000 */
.L_x_562:
[----:B------:R-:W-:Y:S05]  /*24e00*/  BSYNC B1 ;  /* 0x0000000000017941 */ /* 0x000fea0003800000 */
.L_x_561:
[----:B------:R-:W-:-:S13]  /*24e10*/  LOP3.LUT P1, RZ, R2, 0xff, RZ, 0xc0, !PT ;  /* 0x000000ff02ff7812 */ /* 0x000fda000782c0ff */
[----:B------:R-:W-:Y:S05]  /*24e20*/  @P1 BRA `(.L_x_565) ;  /* 0xfffffff400381947 */ /* 0x000fea000383ffff */
[----:B------:R-:W-:Y:S05]  /*24e30*/  BSYNC B0 ;  /* 0x0000000000007941 */ /* 0x000fea0003800000 */
.L_x_553:
[----:B------:R-:W-:-:S03]  /*24e40*/  UMOV UR5, 0xffffffff ;  /* 0xffffffff00057882 */ /* 0x000fc60000000000 */
[----:B------:R-:W-:Y:S05]  /*24e50*/  BRA.DIV UR5, `(.L_x_566) ;  /* 0x0000000605947947 */ /* 0x000fea000b800000 */
[----:B------:R-:W-:-:S13]  /*24e60*/  ELECT P0, URZ, PT ;  /* 0x00000000003f782f */ /* 0x000fda0003800000 */
.L_x_583:
[----:B------:R-:W-:Y:S04]  /*24e70*/  BSSY B0, `(.L_x_567) ;  /* 0x0000047000007945 */ /* 0x000fe80003800000 */
[----:B------:R-:W-:Y:S05]  /*24e80*/  @!P0 BRA `(.L_x_568) ;  /* 0x0000000400148947 */ /* 0x000fea0003800000 */
[----:B------:R-:W-:-:S04]  /*24e90*/  ULOP3.LUT UR5, UR13, 0x2, URZ, 0xfc, !UPT ;  /* 0x000000020d057892 */ /* 0x000fc8000f8efc3f */
[----:B------:R-:W-:-:S06]  /*24ea0*/  UISETP.NE.AND UP0, UPT, UR5, 0x3, UPT ;  /* 0x000000030500788c */ /* 0x000fcc000bf05270 */
[----:B------:R-:W-:-:S13]  /*24eb0*/  PLOP3.LUT P0, PT, PT, PT, UP0, 0x80, 0x0 ;  /* 0x000000000000781c */ /* 0x000fda0003f0f008 */
[----:B------:R-:W-:Y:S05]  /*24ec0*/  @!P0 BRA `(.L_x_569) ;  /* 0x0000000000048947 */ /* 0x000fea0003800000 */
[----:B------:R-:W-:Y:S01]  /*24ed0*/  BPT.TRAP 0x1 ;  /* 0x000000040000795c */ /* 0x000fe20000300000 */
.L_x_569:
[----:B------:R-:W0:Y:S01]  /*24ee0*/  S2R R3, SR_CgaCtaId ;  /* 0x0000000000037919 */ /* 0x000e220000008800 */
[----:B------:R-:W-:Y:S02]  /*24ef0*/  MOV R0, 0x400 ;  /* 0x0000040000007802 */ /* 0x000fe40000000f00 */
[----:B------:R-:W-:Y:S02]  /*24f00*/  SHF.L.U32 R2, R6, 0x1f, RZ ;  /* 0x0000001f06027819 */ /* 0x000fe400000006ff */
[----:B0-----:R-:W-:-:S05]  /*24f10*/  LEA R0, R3, R0, 0x18 ;  /* 0x0000000003007211 */ /* 0x001fca00078ec0ff */
[----:B------:R-:W-:-:S04]  /*24f20*/  VIADD R0, R0, 0x38 ;  /* 0x0000003800007836 */ /* 0x000fc80000000000 */
[----:B------:R-:W-:-:S04]  /*24f30*/  IMAD R3, R7, 0x8, R0 ;  /* 0x0000000807037824 */ /* 0x000fc800078e0200 */
[----:B------:R-:W0:Y:S02]  /*24f40*/  SYNCS.PHASECHK.TRANS64.TRYWAIT P0, [R3+URZ], R2 ;  /* 0x00000002030075a7 */ /* 0x000e24000800017f */
[----:B0-----:R-:W-:Y:S05]  /*24f50*/  @!P0 BRA `(.L_x_570) ;  /* 0x0000000400788947 */ /* 0x001fea0003800000 */
.L_x_584:
[----:B------:R-:W-:-:S05]  /*24f60*/  VIADD R7, R7, 0x1 ;  /* 0x0000000107077836 */ /* 0x000fca0000000000 */
[----:B------:R-:W-:-:S04]  /*24f70*/  ISETP.NE.AND P0, PT, R7, 0x7, PT ;  /* 0x000000070700780c */ /* 0x000fc80003f05270 */
[----:B0-----:R-:W-:Y:S02]  /*24f80*/  SEL R3, RZ, 0x1, P0 ;  /* 0x00000001ff037807 */ /* 0x001fe40000000000 */
[----:B------:R-:W-:Y:S02]  /*24f90*/  SEL R7, R7, RZ, P0 ;  /* 0x000000ff07077207 */ /* 0x000fe40000000000 */
[----:B------:R-:W-:-:S03]  /*24fa0*/  LOP3.LUT R6, R6, R3, RZ, 0x3c, !PT ;  /* 0x0000000306067212 */ /* 0x000fc600078e3cff */
[----:B------:R-:W-:Y:S01]  /*24fb0*/  IMAD R3, R7, 0x8, R0 ;  /* 0x0000000807037824 */ /* 0x000fe200078e0200 */
[----:B------:R-:W-:-:S04]  /*24fc0*/  SHF.L.U32 R2, R6, 0x1f, RZ ;  /* 0x0000001f06027819 */ /* 0x000fc800000006ff */
[----:B------:R-:W0:Y:S02]  /*24fd0*/  SYNCS.PHASECHK.TRANS64.TRYWAIT P0, [R3+URZ], R2 ;  /* 0x00000002030075a7 */ /* 0x000e24000800017f */
[----:B0-----:R-:W-:Y:S05]  /*24fe0*/  @!P0 BRA `(.L_x_571) ;  /* 0x0000000400688947 */ /* 0x001fea0003800000 */
.L_x_585:
[----:B0-----:R-:W-:-:S05]  /*24ff0*/  VIADD R2, R7, 0x1 ;  /* 0x0000000107027836 */ /* 0x001fca0000000000 */
[----:B------:R-:W-:-:S04]  /*25000*/  ISETP.NE.AND P0, PT, R2, 0x7, PT ;  /* 0x000000070200780c */ /* 0x000fc80003f05270 */
[----:B------:R-:W-:Y:S02]  /*25010*/  SEL R3, RZ, 0x1, P0 ;  /* 0x00000001ff037807 */ /* 0x000fe40000000000 */
[----:B------:R-:W-:Y:S02]  /*25020*/  SEL R5, R2, RZ, P0 ;  /* 0x000000ff02057207 */ /* 0x000fe40000000000 */
[----:B------:R-:W-:-:S03]  /*25030*/  LOP3.LUT R6, R6, R3, RZ, 0x3c, !PT ;  /* 0x0000000306067212 */ /* 0x000fc600078e3cff */
[----:B------:R-:W-:Y:S01]  /*25040*/  IMAD R3, R5, 0x8, R0 ;  /* 0x0000000805037824 */ /* 0x000fe200078e0200 */
[----:B------:R-:W-:-:S04]  /*25050*/  SHF.L.U32 R2, R6, 0x1f, RZ ;  /* 0x0000001f06027819 */ /* 0x000fc800000006ff */
[----:B------:R-:W0:Y:S02]  /*25060*/  SYNCS.PHASECHK.TRANS64.TRYWAIT P0, [R3+URZ], R2 ;  /* 0x00000002030075a7 */ /* 0x000e24000800017f */
[----:B0-----:R-:W-:Y:S05]  /*25070*/  @!P0 BRA `(.L_x_572) ;  /* 0x0000000400588947 */ /* 0x001fea0003800000 */
.L_x_586:
        /* <DEDUP_REMOVED lines=9> */
.L_x_587:
        /* <DEDUP_REMOVED lines=9> */
.L_x_588:
        /* <DEDUP_REMOVED lines=9> */
.L_x_589:
[----:B0-----:R-:W-:-:S05]  /*25230*/  VIADD R2, R5, 0x1 ;  /* 0x0000000105027836 */ /* 0x001fca0000000000 */
[----:B------:R-:W-:-:S04]  /*25240*/  ISETP.NE.AND P0, PT, R2, 0x7, PT ;  /* 0x000000070200780c */ /* 0x000fc80003f05270 */
[----:B------:R-:W-:Y:S02]  /*25250*/  SEL R4, RZ, 0x1, P0 ;  /* 0x00000001ff047807 */ /* 0x000fe40000000000 */
[----:B------:R-:W-:Y:S02]  /*25260*/  SEL R3, R2, RZ, P0 ;  /* 0x000000ff02037207 */ /* 0x000fe40000000000 */
[----:B------:R-:W-:-:S03]  /*25270*/  LOP3.LUT R4, R7, R4, RZ, 0x3c, !PT ;  /* 0x0000000407047212 */ /* 0x000fc600078e3cff */
[----:B------:R-:W-:Y:S01]  /*25280*/  IMAD R3, R3, 0x8, R0 ;  /* 0x0000000803037824 */ /* 0x000fe200078e0200 */
[----:B------:R-:W-:-:S07]  /*25290*/  SHF.L.U32 R0, R4, 0x1f, RZ ;  /* 0x0000001f04007819 */ /* 0x000fce00000006ff */
.L_x_576:
[----:B0-----:R0:W1:Y:S02]  /*252a0*/  SYNCS.PHASECHK.TRANS64.TRYWAIT P0, [R3+URZ], R0 ;  /* 0x00000000030075a7 */ /* 0x001064000800017f */
[----:B-1----:R-:W-:Y:S05]  /*252b0*/  @!P0 NANOSLEEP.SYNCS 0x989680 ;  /* 0x009896800000895d */ /* 0x002fea0003900000 */
[----:B------:R-:W1:Y:S02]  /*252c0*/  @!P0 SYNCS.PHASECHK.TRANS64 P0, [R3+URZ], R0 ;  /* 0x00000000030085a7 */ /* 0x000e64000800007f */
[----:B-1----:R-:W-:Y:S05]  /*252d0*/  @!P0 BRA `(.L_x_576) ;  /* 0xfffffffc00f08947 */ /* 0x002fea000383ffff */
.L_x_568:
[----:B------:R-:W-:Y:S05]  /*252e0*/  BSYNC B0 ;  /* 0x0000000000007941 */ /* 0x000fea0003800000 */
.L_x_567:
[----:B------:R-:W-:Y:S05]  /*252f0*/  EXIT ;  /* 0x000000000000794d */ /* 0x000fea0003800000 */
.L_x_17:
[----:B-1----:R-:W-:-:S04]  /*25300*/  IMAD.U32 R3, RZ, RZ, UR6 ;  /* 0x00000006ff037e24 */ /* 0x002fc8000f8e00ff */
[----:B------:R1:W3:Y:S03]  /*25310*/  SYNCS.PHASECHK.TRANS64.TRYWAIT P0, [R3+URZ], R0 ;  /* 0x00000000030075a7 */ /* 0x0002e6000800017f */
[----:B---3--:R-:W-:Y:S05]  /*25320*/  @!P0 NANOSLEEP.SYNCS 0x989680 ;  /* 0x009896800000895d */ /* 0x008fea0003900000 */
[----:B------:R-:W3:Y:S02]  /*25330*/  @!P0 SYNCS.PHASECHK.TRANS64 P0, [R3+URZ], R0 ;  /* 0x00000000030085a7 */ /* 0x000ee4000800007f */
[----:B---3--:R-:W-:Y:S05]  /*25340*/  @!P0 BRA `(.L_x_17) ;  /* 0xfffffffc00ec8947 */ /* 0x008fea000383ffff */
[----:B------:R-:W-:Y:S05]  /*25350*/  BRA `(.L_x_16) ;  /* 0xfffffdd800087947 */ /* 0x000fea000383ffff */
.L_x_23:
[----:B-----5:R1:W-:Y:S02]  /*25360*/  STL [R1+0x46c], R0 ;  /* 0x00046c0001007387 */ /* 0x0203e40000100800 */
[----:B-1----:R-:W-:-:S04]  /*25370*/  IMAD.U32 R0, RZ, RZ, UR16 ;  /* 0x00000010ff007e24 */ /* 0x002fc8000f8e00ff */
[----:B------:R1:W3:Y:S03]  /*25380*/  SYNCS.PHASECHK.TRANS64.TRYWAIT P0, [R0+URZ], R2 ;  /* 0x00000002000075a7 */ /* 0x0002e6000800017f */
[----:B---3--:R-:W-:Y:S05]  /*25390*/  @!P0 NANOSLEEP.SYNCS 0x989680 ;  /* 0x009896800000895d */ /* 0x008fea0003900000 */
[----:B------:R1:W3:Y:S02]  /*253a0*/  @!P0 SYNCS.PHASECHK.TRANS64 P0, [R0+URZ], R2 ;  /* 0x00000002000085a7 */ /* 0x0002e4000800007f */
[----:B-1----:R1:W5:Y:S02]  /*253b0*/  LDL.LU R0, [R1+0x46c] ;  /* 0x00046c0001007983 */ /* 0x0023640000300800 */
[----:B-1-3--:R-:W-:Y:S05]  /*253c0*/  @!P0 BRA `(.L_x_23) ;  /* 0xfffffffc00e48947 */ /* 0x00afea000383ffff */
[----:B------:R-:W-:Y:S05]  /*253d0*/  BRA `(.L_x_22) ;  /* 0xfffffe1800d47947 */ /* 0x000fea000383ffff */
.L_x_554:
[----:B------:R-:W-:Y:S01]  /*253e0*/  BSSY B1, `(.L_x_577) ;  /* 0x0000006000017945 */ /* 0x000fe20003800000 */
[----:B------:R-:W-:-:S07]  /*253f0*/  IMAD.MOV.U32 R2, RZ, RZ, -0x1 ;  /* 0xffffffffff027424 */ /* 0x000fce00078e00ff */
[----:B------:R-:W-:Y:S05]  /*25400*/  WARPSYNC.COLLECTIVE R2, `(.L_x_578) ;  /* 0x00000000020c7348 */ /* 0x000fea0003c00000 */
[----:B------:R-:W-:Y:S02]  /*25410*/  ELECT P1, UR62, PT ;  /* 0x00000000003e782f */ /* 0x000fe40003820000 */
[----:B------:R-:W-:Y:S01]  /*25420*/  MOV R2, UR62 ;  /* 0x0000003e00027c02 */ /* 0x000fe20008000f00 */
[----:B------:R-:W-:Y:S10]  /*25430*/  ENDCOLLECTIVE ;  /* 0x000000000000791b */ /* 0x000ff40003800000 */
.L_x_578:
[----:B------:R-:W-:Y:S05]  /*25440*/  BSYNC B1 ;  /* 0x0000000000017941 */ /* 0x000fea0003800000 */
.L_x_577:
[----:B------:R-:W-:Y:S05]  /*25450*/  BRA `(.L_x_579) ;  /* 0xffffffec00b87947 */ /* 0x000fea000383ffff */
.L_x_557:
[----:B-1----:R1:W2:Y:S02]  /*25460*/  SYNCS.PHASECHK.TRANS64.TRYWAIT P1, [R16+URZ+0x38], R11 ;  /* 0x0000380b100075a7 */ /* 0x0022a4000802017f */
[----:B--2---:R-:W-:Y:S05]  /*25470*/  @!P1 NANOSLEEP.SYNCS 0x989680 ;  /* 0x009896800000995d */ /* 0x004fea0003900000 */
[----:B------:R-:W2:Y:S02]  /*25480*/  @!P1 SYNCS.PHASECHK.TRANS64 P1, [R16+URZ+0x38], R11 ;  /* 0x0000380b100095a7 */ /* 0x000ea4000802007f */
[----:B--2---:R-:W-:Y:S05]  /*25490*/  @!P1 BRA `(.L_x_557) ;  /* 0xfffffffc00f09947 */ /* 0x004fea000383ffff */
[----:B------:R-:W-:Y:S05]  /*254a0*/  BRA `(.L_x_580) ;  /* 0xffffffec00ec7947 */ /* 0x000fea000383ffff */
.L_x_566:
[----:B------:R-:W-:Y:S01]  /*254b0*/  BSSY B0, `(.L_x_581) ;  /* 0x0000006000007945 */ /* 0x000fe20003800000 */
[----:B------:R-:W-:-:S07]  /*254c0*/  IMAD.MOV.U32 R2, RZ, RZ, -0x1 ;  /* 0xffffffffff027424 */ /* 0x000fce00078e00ff */
[----:B------:R-:W-:Y:S05]  /*254d0*/  WARPSYNC.COLLECTIVE R2, `(.L_x_582) ;  /* 0x00000000020c7348 */ /* 0x000fea0003c00000 */
[----:B------:R-:W-:Y:S02]  /*254e0*/  ELECT P1, UR62, PT ;  /* 0x00000000003e782f */ /* 0x000fe40003820000 */
[----:B------:R-:W-:Y:S01]  /*254f0*/  MOV R2, UR62 ;  /* 0x0000003e00027c02 */ /* 0x000fe20008000f00 */
[----:B------:R-:W-:Y:S10]  /*25500*/  ENDCOLLECTIVE ;  /* 0x000000000000791b */ /* 0x000ff40003800000 */
.L_x_582:
[----:B------:R-:W-:Y:S05]  /*25510*/  BSYNC B0 ;  /* 0x0000000000007941 */ /* 0x000fea0003800000 */
.L_x_581:
[----:B------:R-:W-:Y:S01]  /*25520*/  PLOP3.LUT P0, PT, P1, PT, PT, 0x80, 0x0 ;  /* 0x000000000000781c */ /* 0x000fe20000f0f070 */
[----:B------:R-:W-:-:S12]  /*25530*/  BRA `(.L_x_583) ;  /* 0xfffffff8004c7947 */ /* 0x000fd8000383ffff */
.L_x_570:
[----:B0-----:R0:W1:Y:S02]  /*25540*/  SYNCS.PHASECHK.TRANS64.TRYWAIT P0, [R3+URZ], R2 ;  /* 0x00000002030075a7 */ /* 0x001064000800017f */
[----:B-1----:R-:W-:Y:S05]  /*25550*/  @!P0 NANOSLEEP.SYNCS 0x989680 ;  /* 0x009896800000895d */ /* 0x002fea0003900000 */
[----:B------:R-:W1:Y:S02]  /*25560*/  @!P0 SYNCS.PHASECHK.TRANS64 P0, [R3+URZ], R2 ;  /* 0x00000002030085a7 */ /* 0x000e64000800007f */
[----:B-1----:R-:W-:Y:S05]  /*25570*/  @!P0 BRA `(.L_x_570) ;  /* 0xfffffffc00f08947 */ /* 0x002fea000383ffff */
[----:B------:R-:W-:Y:S05]  /*25580*/  BRA `(.L_x_584) ;  /* 0xfffffff800747947 */ /* 0x000fea000383ffff */
.L_x_571:
[----:B0-----:R0:W1:Y:S02]  /*25590*/  SYNCS.PHASECHK.TRANS64.TRYWAIT P0, [R3+URZ], R2 ;  /* 0x00000002030075a7 */ /* 0x001064000800017f */
[----:B-1----:R-:W-:Y:S05]  /*255a0*/  @!P0 NANOSLEEP.SYNCS 0x989680 ;  /* 0x009896800000895d */ /* 0x002fea0003900000 */
[----:B------:R-:W1:Y:S02]  /*255b0*/  @!P0 SYNCS.PHASECHK.TRANS64 P0, [R3+URZ], R2 ;  /* 0x00000002030085a7 */ /* 0x000e64000800007f */
[----:B-1----:R-:W-:Y:S05]  /*255c0*/  @!P0 BRA `(.L_x_571) ;  /* 0xfffffffc00f08947 */ /* 0x002fea000383ffff */
[----:B------:R-:W-:Y:S05]  /*255d0*/  BRA `(.L_x_585) ;  /* 0xfffffff800847947 */ /* 0x000fea000383ffff */
.L_x_572:
[----:B0-----:R0:W1:Y:S02]  /*255e0*/  SYNCS.PHASECHK.TRANS64.TRYWAIT P0, [R3+URZ], R2 ;  /* 0x00000002030075a7 */ /* 0x001064000800017f */
[----:B-1----:R-:W-:Y:S05]  /*255f0*/  @!P0 NANOSLEEP.SYNCS 0x989680 ;  /* 0x009896800000895d */ /* 0x002fea0003900000 */
[----:B------:R-:W1:Y:S02]  /*25600*/  @!P0 SYNCS.PHASECHK.TRANS64 P0, [R3+URZ], R2 ;  /* 0x00000002030085a7 */ /* 0x000e64000800007f */
[----:B-1----:R-:W-:Y:S05]  /*25610*/  @!P0 BRA `(.L_x_572) ;  /* 0xfffffffc00f08947 */ /* 0x002fea000383ffff */
[----:B------:R-:W-:Y:S05]  /*25620*/  BRA `(.L_x_586) ;  /* 0xfffffff800947947 */ /* 0x000fea000383ffff */
.L_x_573:
[----:B0-----:R0:W1:Y:S02]  /*25630*/  SYNCS.PHASECHK.TRANS64.TRYWAIT P0, [R3+URZ], R2 ;  /* 0x00000002030075a7 */ /* 0x001064000800017f */
[----:B-1----:R-:W-:Y:S05]  /*25640*/  @!P0 NANOSLEEP.SYNCS 0x989680 ;  /* 0x009896800000895d */ /* 0x002fea0003900000 */
[----:B------:R-:W1:Y:S02]  /*25650*/  @!P0 SYNCS.PHASECHK.TRANS64 P0, [R3+URZ], R2 ;  /* 0x00000002030085a7 */ /* 0x000e64000800007f */
[----:B-1----:R-:W-:Y:S05]  /*25660*/  @!P0 BRA `(.L_x_573) ;  /* 0xfffffffc00f08947 */ /* 0x002fea000383ffff */
[----:B------:R-:W-:Y:S05]  /*25670*/  BRA `(.L_x_587) ;  /* 0xfffffff800a47947 */ /* 0x000fea000383ffff */
.L_x_574:
[----:B0-----:R0:W1:Y:S02]  /*25680*/  SYNCS.PHASECHK.TRANS64.TRYWAIT P0, [R3+URZ], R2 ;  /* 0x00000002030075a7 */ /* 0x001064000800017f */
[----:B-1----:R-:W-:Y:S05]  /*25690*/  @!P0 NANOSLEEP.SYNCS 0x989680 ;  /* 0x009896800000895d */ /* 0x002fea0003900000 */
[----:B------:R-:W1:Y:S02]  /*256a0*/  @!P0 SYNCS.PHASECHK.TRANS64 P0, [R3+URZ], R2 ;  /* 0x00000002030085a7 */ /* 0x000e64000800007f */
[----:B-1----:R-:W-:Y:S05]  /*256b0*/  @!P0 BRA `(.L_x_574) ;  /* 0xfffffffc00f08947 */ /* 0x002fea000383ffff */
[----:B------:R-:W-:Y:S05]  /*256c0*/  BRA `(.L_x_588) ;  /* 0xfffffff800b47947 */ /* 0x000fea000383ffff */
.L_x_575:
[----:B0-----:R0:W1:Y:S02]  /*256d0*/  SYNCS.PHASECHK.TRANS64.TRYWAIT P0, [R3+URZ], R2 ;  /* 0x00000002030075a7 */ /* 0x001064000800017f */
[----:B-1----:R-:W-:Y:S05]  /*256e0*/  @!P0 NANOSLEEP.SYNCS 0x989680 ;  /* 0x009896800000895d */ /* 0x002fea0003900000 */
[----:B------:R-:W1:Y:S02]  /*256f0*/  @!P0 SYNCS.PHASECHK.TRANS64 P0, [R3+URZ], R2 ;  /* 0x00000002030085a7 */ /* 0x000e64000800007f */
[----:B-1----:R-:W-:Y:S05]  /*25700*/  @!P0 BRA `(.L_x_575) ;  /* 0xfffffffc00f08947 */ /* 0x002fea000383ffff */
[----:B------:R-:W-:Y:S05]  /*25710*/  BRA `(.L_x_589) ;  /* 0xfffffff800c47947 */ /* 0x000fea000383ffff */
.L_x_590:
[----:B------:R-:W-:-:S00]  /*25720*/  BRA `(.L_x_590) ;  /* 0xfffffffc00fc7947 */ /* 0x000fc0000383ffff */
[----:B------:R-:W-:-:S00]  /*25730*/  NOP ;  /* 0x0000000000007918 */ /* 0x000fc00000000000 */
        /* <DEDUP_REMOVED lines=12> */
.L_x_591:


//--------------------- .nv.shared._ZN7cutlass13device_kernelINS_4gemm6kernel13GemmUniversalIN4cute5tupleIJiiiiEEENS1_10collective13CollectiveMmaINS1_37MainloopSm90TmaGmmaWarpSpecializedFP8ILi7ENS5_IJNS4_1CILi1EEESB_SB_EEENS1_35KernelTmaWarpSpecializedCooperativeEEENS5_IJNSA_ILi256EEESF_NSA_ILi64EEEEEENS_12float_e5m2_tENS5_IJlSB_lEEENS_12float_e4m3_tESJ_NS4_8TiledMMAINS4_8MMA_AtomIJNS4_4SM904GMMA31MMA_64x256x32_F32E5M2E4M3_SS_TNILNSO_7ScaleInE1ELSQ_1EEEEEENS4_6LayoutINS5_IJNSA_ILi2EEESB_SB_EEENS5_IJSB_NSA_ILi0EEESW_EEEEENS5_IJNS4_10UnderscoreESZ_SZ_EEEEENS4_13SM90_TMA_LOADENS4_14ComposedLayoutINS4_7SwizzleILi2ELi4ELi3EEENS4_18smem_ptr_flag_bitsILi8EEENST_INS5_IJNSA_ILi8EEESG_EEENS5_IJSG_SB_EEEEEEEvNS4_8identityES12_S1C_vS1D_EENS_8epilogue10collective6detail29Sm90TmaWarpSpecializedAdapterINS1G_15DefaultEpilogueISI_SJ_SJ_NS1F_6thread17LinearCombinationISI_Li1EffLNS1K_9ScaleType4KindE0ELNS_15FloatRoundStyleE2ESI_EENS1_15EpilogueDefaultEEEEEvvEEEEvNT_6ParamsE --------------------------
	.section	.nv.shared._ZN7cutlass13device_kernelINS_4gemm6kernel13GemmUniversalIN4cute5tupleIJiiiiEEENS1_10collective13CollectiveMmaINS1_37MainloopSm90TmaGmmaWarpSpecializedFP8ILi7ENS5_IJNS4_1CILi1EEESB_SB_EEENS1_35KernelTmaWarpSpecializedCooperativeEEENS5_IJNSA_ILi256EEESF_NSA_ILi64EEEEEENS_12float_e5m2_tENS5_IJlSB_lEEENS_12float_e4m3_tESJ_NS4_8TiledMMAINS4_8MMA_AtomIJNS4_4SM904GMMA31MMA_64x256x32_F32E5M2E4M3_SS_TNILNSO_7ScaleInE1ELSQ_1EEEEEENS4_6LayoutINS5_IJNSA_ILi2EEESB_SB_EEENS5_IJSB_NSA_ILi0EEESW_EEEEENS5_IJNS4_10UnderscoreESZ_SZ_EEEEENS4_13SM90_TMA_LOADENS4_14ComposedLayoutINS4_7SwizzleILi2ELi4ELi3EEENS4_18smem_ptr_flag_bitsILi8EEENST_INS5_IJNSA_ILi8EEESG_EEENS5_IJSG_SB_EEEEEEEvNS4_8identityES12_S1C_vS1D_EENS_8epilogue10collective6detail29Sm90TmaWarpSpecializedAdapterINS1G_15DefaultEpilogueISI_SJ_SJ_NS1F_6thread17LinearCombinationISI_Li1EffLNS1K_9ScaleType4KindE0ELNS_15FloatRoundStyleE2ESI_EENS1_15EpilogueDefaultEEEEEvvEEEEvNT_6ParamsE,"aw",@nobits
	.sectionflags	@""
	.align	16
	.zero		1024


//--------------------- .nv.shared.reserved.0     --------------------------
	.section	.nv.shared.reserved.0,"aw",@nobits
	.weak		__nv_reservedSMEM_offset_0_alias
	.size		__nv_reservedSMEM_offset_0_alias, 0, 0
	.other		__nv_reservedSMEM_offset_0_alias,@"STO_CUDA_RESERVED_SHARED STV_DEFAULT"
__nv_reservedSMEM_offset_0_alias:
	.zero		0


//--------------------- .nv.global                --------------------------
	.section	.nv.global,"aw",@nobits
.nv.global:
	.type		_ZN40_INTERNAL_4a778673_4_k_cu_cda239ed_331384cute1_E,@object
	.size		_ZN40_INTERNAL_4a778673_4_k_cu_cda239ed_331384cute1_E,(_ZN40_INTERNAL_4a778673_4_k_cu_cda239ed_331384cuda3std3__45__cpo6cbeginE - _ZN40_INTERNAL_4a778673_4_k_cu_cda239ed_331384cute1_E)
_ZN40_INTERNAL_4a778673_4_k_cu_cda239ed_331384cute1_E:
	.zero		1
	.type		_ZN40_INTERNAL_4a778673_4_k_cu_cda239ed_331384cuda3std3__45__cpo6cbeginE,@object
	.size		_ZN40_INTERNAL_4a778673_4_k_cu_cda239ed_331384cuda3std3__45__cpo6cbeginE,(_ZN40_INTERNAL_4a778673_4_k_cu_cda239ed_331384cuda3std3__48in_placeE - _ZN40_INTERNAL_4a778673_4_k_cu_cda239ed_331384cuda3std3__45__cpo6cbeginE)
_ZN40_INTERNAL_4a778673_4_k_cu_cda239ed_331384cuda3std3__45__cpo6cbeginE:
	.zero		1
	.type		_ZN40_INTERNAL_4a778673_4_k_cu_cda239ed_331384cuda3std3__48in_placeE,@object
	.size		_ZN40_INTERNAL_4a778673_4_k_cu_cda239ed_331384cuda3std3__48in_placeE,(_ZN40_INTERNAL_4a778673_4_k_cu_cda239ed_331384cuda3std6ranges3__45__cpo9iter_moveE - _ZN40_INTERNAL_4a778673_4_k_cu_cda239ed_331384cuda3std3__48in_placeE)
_ZN40_INTERNAL_4a778673_4_k_cu_cda239ed_331384cuda3std3__48in_placeE:
	.zero		1
	.type		_ZN40_INTERNAL_4a778673_4_k_cu_cda239ed_331384cuda3std6ranges3__45__cpo9iter_moveE,@object
	.size		_ZN40_INTERNAL_4a778673_4_k_cu_cda239ed_331384cuda3std6ranges3__45__cpo9iter_moveE,(_ZN40_INTERNAL_4a778673_4_k_cu_cda239ed_331384cuda3std3__45__cpo5beginE - _ZN40_INTERNAL_4a778673_4_k_cu_cda239ed_331384cuda3std6ranges3__45__cpo9iter_moveE)
_ZN40_INTERNAL_4a778673_4_k_cu_cda239ed_331384cuda3std6ranges3__45__cpo9iter_moveE:
	.zero		1
	.type		_ZN40_INTERNAL_4a778673_4_k_cu_cda239ed_331384cuda3std3__45__cpo5beginE,@object
	.size		_ZN40_INTERNAL_4a778673_4_k_cu_cda239ed_331384cuda3std3__45__cpo5beginE,(_ZN40_INTERNAL_4a778673_4_k_cu_cda239ed_331384cuda3std3__442_GLOBAL__N__4a778673_4_k_cu_cda239ed_331386ignoreE - _ZN40_INTERNAL_4a778673_4_k_cu_cda239ed_331384cuda3std3__45__cpo5beginE)
_ZN40_INTERNAL_4a778673_4_k_cu_cda239ed_331384cuda3std3__45__cpo5beginE:
	.zero		1
	.type		_ZN40_INTERNAL_4a778673_4_k_cu_cda239ed_331384cuda3std3__442_GLOBAL__N__4a778673_4_k_cu_cda239ed_331386ignoreE,@object
	.size		_ZN40_INTERNAL_4a778673_4_k_cu_cda239ed_331384cuda3std3__442_GLOBAL__N__4a778673_4_k_cu_cda239ed_331386ignoreE,(_ZN40_INTERNAL_4a778673_4_k_cu_cda239ed_331384cute7productE - _ZN40_INTERNAL_4a778673_4_k_cu_cda239ed_331384cuda3std3__442_GLOBAL__N__4a778673_4_k_cu_cda239ed_331386ignoreE)
_ZN40_INTERNAL_4a778673_4_k_cu_cda239ed_331384cuda3std3__442_GLOBAL__N__4a778673_4_k_cu_cda239ed_331386ignoreE:
	.zero		1
	.type		_ZN40_INTERNAL_4a778673_4_k_cu_cda239ed_331384cute7productE,@object
	.size		_ZN40_INTERNAL_4a778673_4_k_cu_cda239ed_331384cute7productE,(_ZN40_INTERNAL_4a778673_4_k_cu_cda239ed_331384cuda3std3__45__cpo3endE - _ZN40_INTERNAL_4a778673_4_k_cu_cda239ed_331384cute7productE)
_ZN40_INTERNAL_4a778673_4_k_cu_cda239ed_331384cute7productE:
	.zero		1
	.type		_ZN40_INTERNAL_4a778673_4_k_cu_cda239ed_331384cuda3std3__45__cpo3endE,@object
	.size		_ZN40_INTERNAL_4a778673_4_k_cu_cda239ed_331384cuda3std3__45__cpo3endE,(_ZN40_INTERNAL_4a778673_4_k_cu_cda239ed_331384cuda3std3__419piecewise_constructE - _ZN40_INTERNAL_4a778673_4_k_cu_cda239ed_331384cuda3std3__45__cpo3endE)
_ZN40_INTERNAL_4a778673_4_k_cu_cda239ed_331384cuda3std3__45__cpo3endE:
	.zero		1
	.type		_ZN40_INTERNAL_4a778673_4_k_cu_cda239ed_331384cuda3std3__419piecewise_constructE,@object
	.size		_ZN40_INTERNAL_4a778673_4_k_cu_cda239ed_331384cuda3std3__419piecewise_constructE,(_ZN40_INTERNAL_4a778673_4_k_cu_cda239ed_331384cuda3std3__45__cpo4cendE - _ZN40_INTERNAL_4a778673_4_k_cu_cda239ed_331384cuda3std3__419piecewise_constructE)
_ZN40_INTERNAL_4a778673_4_k_cu_cda239ed_331384cuda3std3__419piecewise_constructE:
	.zero		1
	.type		_ZN40_INTERNAL_4a778673_4_k_cu_cda239ed_331384cuda3std3__45__cpo4cendE,@object
	.size		_ZN40_INTERNAL_4a778673_4_k_cu_cda239ed_331384cuda3std3__45__cpo4cendE,(_ZN40_INTERNAL_4a778673_4_k_cu_cda239ed_331384cuda3std6ranges3__45__cpo4swapE - _ZN40_INTERNAL_4a778673_4_k_cu_cda239ed_331384cuda3std3__45__cpo4cendE)
_ZN40_INTERNAL_4a778673_4_k_cu_cda239ed_331384cuda3std3__45__cpo4cendE:
	.zero		1
	.type		_ZN40_INTERNAL_4a778673_4_k_cu_cda239ed_331384cuda3std6ranges3__45__cpo4swapE,@object
	.size		_ZN40_INTERNAL_4a778673_4_k_cu_cda239ed_331384cuda3std6ranges3__45__cpo4swapE,(.L_7 - _ZN40_INTERNAL_4a778673_4_k_cu_cda239ed_331384cuda3std6ranges3__45__cpo4swapE)
_ZN40_INTERNAL_4a778673_4_k_cu_cda239ed_331384cuda3std6ranges3__45__cpo4swapE:
	.zero		1
.L_7:


//--------------------- .nv.constant0._ZN7cutlass13device_kernelINS_4gemm6kernel13GemmUniversalIN4cute5tupleIJiiiiEEENS1_10collective13CollectiveMmaINS1_37MainloopSm90TmaGmmaWarpSpecializedFP8ILi7ENS5_IJNS4_1CILi1EEESB_SB_EEENS1_35KernelTmaWarpSpecializedCooperativeEEENS5_IJNSA_ILi256EEESF_NSA_ILi64EEEEEENS_12float_e5m2_tENS5_IJlSB_lEEENS_12float_e4m3_tESJ_NS4_8TiledMMAINS4_8MMA_AtomIJNS4_4SM904GMMA31MMA_64x256x32_F32E5M2E4M3_SS_TNILNSO_7ScaleInE1ELSQ_1EEEEEENS4_6LayoutINS5_IJNSA_ILi2EEESB_SB_EEENS5_IJSB_NSA_ILi0EEESW_EEEEENS5_IJNS4_10UnderscoreESZ_SZ_EEEEENS4_13SM90_TMA_LOADENS4_14ComposedLayoutINS4_7SwizzleILi2ELi4ELi3EEENS4_18smem_ptr_flag_bitsILi8EEENST_INS5_IJNSA_ILi8EEESG_EEENS5_IJSG_SB_EEEEEEEvNS4_8identityES12_S1C_vS1D_EENS_8epilogue10collective6detail29Sm90TmaWarpSpecializedAdapterINS1G_15DefaultEpilogueISI_SJ_SJ_NS1F_6thread17LinearCombinationISI_Li1EffLNS1K_9ScaleType4KindE0ELNS_15FloatRoundStyleE2ESI_EENS1_15EpilogueDefaultEEEEEvvEEEEvNT_6ParamsE --------------------------
	.section	.nv.constant0._ZN7cutlass13device_kernelINS_4gemm6kernel13GemmUniversalIN4cute5tupleIJiiiiEEENS1_10collective13CollectiveMmaINS1_37MainloopSm90TmaGmmaWarpSpecializedFP8ILi7ENS5_IJNS4_1CILi1EEESB_SB_EEENS1_35KernelTmaWarpSpecializedCooperativeEEENS5_IJNSA_ILi256EEESF_NSA_ILi64EEEEEENS_12float_e5m2_tENS5_IJlSB_lEEENS_12float_e4m3_tESJ_NS4_8TiledMMAINS4_8MMA_AtomIJNS4_4SM904GMMA31MMA_64x256x32_F32E5M2E4M3_SS_TNILNSO_7ScaleInE1ELSQ_1EEEEEENS4_6LayoutINS5_IJNSA_ILi2EEESB_SB_EEENS5_IJSB_NSA_ILi0EEESW_EEEEENS5_IJNS4_10UnderscoreESZ_SZ_EEEEENS4_13SM90_TMA_LOADENS4_14ComposedLayoutINS4_7SwizzleILi2ELi4ELi3EEENS4_18smem_ptr_flag_bitsILi8EEENST_INS5_IJNSA_ILi8EEESG_EEENS5_IJSG_SB_EEEEEEEvNS4_8identityES12_S1C_vS1D_EENS_8epilogue10collective6detail29Sm90TmaWarpSpecializedAdapterINS1G_15DefaultEpilogueISI_SJ_SJ_NS1F_6thread17LinearCombinationISI_Li1EffLNS1K_9ScaleType4KindE0ELNS_15FloatRoundStyleE2ESI_EENS1_15EpilogueDefaultEEEEEvvEEEEvNT_6ParamsE,"a",@progbits
	.sectionflags	@""
	.align	4
.nv.constant0._ZN7cutlass13device_kernelINS_4gemm6kernel13GemmUniversalIN4cute5tupleIJiiiiEEENS1_10collective13CollectiveMmaINS1_37MainloopSm90TmaGmmaWarpSpecializedFP8ILi7ENS5_IJNS4_1CILi1EEESB_SB_EEENS1_35KernelTmaWarpSpecializedCooperativeEEENS5_IJNSA_ILi256EEESF_NSA_ILi64EEEEEENS_12float_e5m2_tENS5_IJlSB_lEEENS_12float_e4m3_tESJ_NS4_8TiledMMAINS4_8MMA_AtomIJNS4_4SM904GMMA31MMA_64x256x32_F32E5M2E4M3_SS_TNILNSO_7ScaleInE1ELSQ_1EEEEEENS4_6LayoutINS5_IJNSA_ILi2EEESB_SB_EEENS5_IJSB_NSA_ILi0EEESW_EEEEENS5_IJNS4_10UnderscoreESZ_SZ_EEEEENS4_13SM90_TMA_LOADENS4_14ComposedLayoutINS4_7SwizzleILi2ELi4ELi3EEENS4_18smem_ptr_flag_bitsILi8EEENST_INS5_IJNSA_ILi8EEESG_EEENS5_IJSG_SB_EEEEEEEvNS4_8identityES12_S1C_vS1D_EENS_8epilogue10collective6detail29Sm90TmaWarpSpecializedAdapterINS1G_15DefaultEpilogueISI_SJ_SJ_NS1F_6thread17LinearCombinationISI_Li1EffLNS1K_9ScaleType4KindE0ELNS_15FloatRoundStyleE2ESI_EENS1_15EpilogueDefaultEEEEEvvEEEEvNT_6ParamsE:
	.zero		1664


//--------------------- SYMBOLS --------------------------

	.type		.nv.reservedSmem.offset0,@object
	.size		.nv.reservedSmem.offset0,0x4
